// auto-generated by cutlass_sweep.gemm — config: {"arch": "sm_100", "cluster_m": 2, "cluster_n": 1, "dtype": "tf32", "dtype_b": "tf32", "layout": "nt", "stages": 0, "tile_k": 128, "tile_m": 128, "tile_n": 64}
#include "cutlass/cutlass.h"
#include "cutlass/gemm/collective/collective_builder.hpp"
#include "cutlass/gemm/device/gemm_universal_adapter.h"
#include "cutlass/gemm/kernel/gemm_universal.hpp"
#include "cutlass/epilogue/collective/collective_builder.hpp"

using ElemA = cutlass::tfloat32_t;
using ElemB = cutlass::tfloat32_t;
using ElemCD = cutlass::tfloat32_t;
using Acc  = float;
using TileShape    = cute::Shape<cute::_128, cute::_64, cute::_128>;
using ClusterShape = cute::Shape<cute::_2, cute::_1, cute::_1>;

using CollectiveEpilogue = typename cutlass::epilogue::collective::CollectiveBuilder<
    cutlass::arch::Sm100, cutlass::arch::OpClassTensorOp,
    TileShape, ClusterShape,
    cutlass::epilogue::collective::EpilogueTileAuto,
    Acc, Acc,
    ElemCD, cutlass::layout::RowMajor, 128 / cutlass::sizeof_bits<ElemCD>::value,
    ElemCD, cutlass::layout::RowMajor, 128 / cutlass::sizeof_bits<ElemCD>::value,
    cutlass::epilogue::collective::EpilogueScheduleAuto
  >::CollectiveOp;

using CollectiveMainloop = typename cutlass::gemm::collective::CollectiveBuilder<
    cutlass::arch::Sm100, cutlass::arch::OpClassTensorOp,
    ElemA, cutlass::layout::RowMajor, 128 / cutlass::sizeof_bits<ElemA>::value,
    ElemB, cutlass::layout::ColumnMajor, 128 / cutlass::sizeof_bits<ElemB>::value,
    Acc,
    TileShape, ClusterShape,
    cutlass::gemm::collective::StageCountAutoCarveout<static_cast<int>(sizeof(typename CollectiveEpilogue::SharedStorage))>,
    cutlass::gemm::collective::KernelScheduleAuto
  >::CollectiveOp;

using GemmKernel = cutlass::gemm::kernel::GemmUniversal<
    cute::Shape<int,int,int,int>,
    CollectiveMainloop,
    CollectiveEpilogue
>;
using Gemm = cutlass::gemm::device::GemmUniversalAdapter<GemmKernel>;

// Force the device kernel symbol into the cubin without needing a host main.
auto* _anchor = &cutlass::device_kernel<GemmKernel>;


// ===== COMPILED SASS (sm_100a) =====

	.target	sm_100a

	.elftype	@"ET_EXEC"


//--------------------- .note.nv.tkinfo           --------------------------
	.section	.note.nv.tkinfo,"",@"SHT_NOTE"
	.sectionflags	@"SHF_NOTE_NV_TKINFO"
	.tkinfo
        /*0018*/ 	.word	0x00000002
        /*0030*/ 	.string	""
        /*0030*/ 	.string	"ptxas"
        /*0030*/ 	.string	"Cuda compilation tools, release 13.0, V13.0.88"
        /*0030*/ 	.string	"Build cuda_13.0.r13.0/compiler.36424714_0"
        /*0030*/ 	.string	"-arch sm_100a -m 64 "



//--------------------- .note.nv.cuinfo           --------------------------
	.section	.note.nv.cuinfo,"",@"SHT_NOTE"
	.sectionflags	@"SHF_NOTE_NV_CUINFO"
        /*0018*/ 	.short	0x0002
        /*001a*/ 	.short	0x0064
        /*001c*/ 	.short	0x0082
	.zero		2


//--------------------- .nv.info                  --------------------------
	.section	.nv.info,"",@"SHT_CUDA_INFO"
	.align	4


	//----- nvinfo : EIATTR_REGCOUNT
	.align		4
        /*0000*/ 	.byte	0x04, 0x2f
        /*0002*/ 	.short	(.L_19 - .L_18)
	.align		4
.L_18:
        /*0004*/ 	.word	index@(_ZN7cutlass13device_kernelINS_4gemm6kernel13GemmUniversalIN4cute5tupleIJiiiiEEENS1_10collective13CollectiveMmaINS1_35MainloopSm100TmaUmmaWarpSpecializedILi4ELi2ELi4ENS5_IJNS4_1CILi2EEENSA_ILi1EEESC_EEEEENS5_IJNSA_ILi128EEENSA_ILi64EEESF_EEENS_10tfloat32_tENS5_IJlSC_lEEESI_SJ_NS4_8TiledMMAINS4_8MMA_AtomIJNS4_23SM100_MMA_TF32_2x1SM_SSISI_SI_fLi128ELi64ELNS4_4UMMA5MajorE0ELSO_0ELNSN_7ScaleInE0ELSP_0EEEEEENS4_6LayoutINS5_IJSC_SC_SC_EEENS5_IJNSA_ILi0EEESU_SU_EEEEENS5_IJNS4_10UnderscoreESX_SX_EEEEENS4_18SM100_TMA_2SM_LOADENS4_14ComposedLayoutINS4_7SwizzleILi3ELi4ELi3EEENS4_18smem_ptr_flag_bitsILi32EEENSS_INS5_IJNSA_ILi8EEENSA_ILi32EEEEEENS5_IJS17_SC_EEEEEEEvNS4_8identityES10_S1B_vS1C_EENS_8epilogue10collective18CollectiveEpilogueINS1E_23Sm100TmaWarpSpecializedILi3ELi2ELi16ELb1ELb0EEEJNS5_IJSG_SG_SF_EEENS5_IJNSS_ISG_SC_EENSS_INS5_IJNSA_ILi16EEESB_EEENS5_IJSC_S17_EEEEEEEESI_SJ_SI_SJ_NS1E_6fusion15FusionCallbacksIS1I_NS1Q_17LinearCombinationISI_fSI_fLNS_15FloatRoundStyleE2EEES1J_S1P_JEEENS4_5SM1004TMEM4LOAD26SM100_TMEM_LOAD_32dp32b16xENS4_13SM90_TMA_LOADENS11_INS12_ILi2ELi4ELi3EEES15_NSS_INS5_IJS16_S1L_EEENS5_IJS1L_SC_EEEEEEENS4_39AutoVectorizingCopyWithAssumedAlignmentILi128EEENS4_14SM90_TMA_STOREES25_S27_S27_EEEvvEEEEvNT_6ParamsE)
        /*0008*/ 	.word	0x0000005f


	//----- nvinfo : EIATTR_FRAME_SIZE
	.align		4
.L_19:
        /*000c*/ 	.byte	0x04, 0x11
        /*000e*/ 	.short	(.L_21 - .L_20)
	.align		4
.L_20:
        /*0010*/ 	.word	index@($__internal_2_$__cuda_sm10x_tcgen05_guardrail_trap_unallocated_columns_being_dealloced)
        /*0014*/ 	.word	0x00000000


	//----- nvinfo : EIATTR_FRAME_SIZE
	.align		4
.L_21:
        /*0018*/ 	.byte	0x04, 0x11
        /*001a*/ 	.short	(.L_23 - .L_22)
	.align		4
.L_22:
        /*001c*/ 	.word	index@($__internal_1_$__cuda_sm10x_tcgen05_guardrail_trap_phase_invalid_during_alloc)
        /*0020*/ 	.word	0x00000000


	//----- nvinfo : EIATTR_FRAME_SIZE
	.align		4
.L_23:
        /*0024*/ 	.byte	0x04, 0x11
        /*0026*/ 	.short	(.L_25 - .L_24)
	.align		4
.L_24:
        /*0028*/ 	.word	index@($__internal_0_$__cuda_sm10x_tcgen05_guardrail_trap_col_being_dealloced_not_returned_by_alloc)
        /*002c*/ 	.word	0x00000000


	//----- nvinfo : EIATTR_FRAME_SIZE
	.align		4
.L_25:
        /*0030*/ 	.byte	0x04, 0x11
        /*0032*/ 	.short	(.L_27 - .L_26)
	.align		4
.L_26:
        /*0034*/ 	.word	index@(_ZN7cutlass13device_kernelINS_4gemm6kernel13GemmUniversalIN4cute5tupleIJiiiiEEENS1_10collective13CollectiveMmaINS1_35MainloopSm100TmaUmmaWarpSpecializedILi4ELi2ELi4ENS5_IJNS4_1CILi2EEENSA_ILi1EEESC_EEEEENS5_IJNSA_ILi128EEENSA_ILi64EEESF_EEENS_10tfloat32_tENS5_IJlSC_lEEESI_SJ_NS4_8TiledMMAINS4_8MMA_AtomIJNS4_23SM100_MMA_TF32_2x1SM_SSISI_SI_fLi128ELi64ELNS4_4UMMA5MajorE0ELSO_0ELNSN_7ScaleInE0ELSP_0EEEEEENS4_6LayoutINS5_IJSC_SC_SC_EEENS5_IJNSA_ILi0EEESU_SU_EEEEENS5_IJNS4_10UnderscoreESX_SX_EEEEENS4_18SM100_TMA_2SM_LOADENS4_14ComposedLayoutINS4_7SwizzleILi3ELi4ELi3EEENS4_18smem_ptr_flag_bitsILi32EEENSS_INS5_IJNSA_ILi8EEENSA_ILi32EEEEEENS5_IJS17_SC_EEEEEEEvNS4_8identityES10_S1B_vS1C_EENS_8epilogue10collective18CollectiveEpilogueINS1E_23Sm100TmaWarpSpecializedILi3ELi2ELi16ELb1ELb0EEEJNS5_IJSG_SG_SF_EEENS5_IJNSS_ISG_SC_EENSS_INS5_IJNSA_ILi16EEESB_EEENS5_IJSC_S17_EEEEEEEESI_SJ_SI_SJ_NS1E_6fusion15FusionCallbacksIS1I_NS1Q_17LinearCombinationISI_fSI_fLNS_15FloatRoundStyleE2EEES1J_S1P_JEEENS4_5SM1004TMEM4LOAD26SM100_TMEM_LOAD_32dp32b16xENS4_13SM90_TMA_LOADENS11_INS12_ILi2ELi4ELi3EEES15_NSS_INS5_IJS16_S1L_EEENS5_IJS1L_SC_EEEEEEENS4_39AutoVectorizingCopyWithAssumedAlignmentILi128EEENS4_14SM90_TMA_STOREES25_S27_S27_EEEvvEEEEvNT_6ParamsE)
        /*0038*/ 	.word	0x00000000


	//----- nvinfo : EIATTR_MIN_STACK_SIZE
	.align		4
.L_27:
        /*003c*/ 	.byte	0x04, 0x12
        /*003e*/ 	.short	(.L_29 - .L_28)
	.align		4
.L_28:
        /*0040*/ 	.word	index@(_ZN7cutlass13device_kernelINS_4gemm6kernel13GemmUniversalIN4cute5tupleIJiiiiEEENS1_10collective13CollectiveMmaINS1_35MainloopSm100TmaUmmaWarpSpecializedILi4ELi2ELi4ENS5_IJNS4_1CILi2EEENSA_ILi1EEESC_EEEEENS5_IJNSA_ILi128EEENSA_ILi64EEESF_EEENS_10tfloat32_tENS5_IJlSC_lEEESI_SJ_NS4_8TiledMMAINS4_8MMA_AtomIJNS4_23SM100_MMA_TF32_2x1SM_SSISI_SI_fLi128ELi64ELNS4_4UMMA5MajorE0ELSO_0ELNSN_7ScaleInE0ELSP_0EEEEEENS4_6LayoutINS5_IJSC_SC_SC_EEENS5_IJNSA_ILi0EEESU_SU_EEEEENS5_IJNS4_10UnderscoreESX_SX_EEEEENS4_18SM100_TMA_2SM_LOADENS4_14ComposedLayoutINS4_7SwizzleILi3ELi4ELi3EEENS4_18smem_ptr_flag_bitsILi32EEENSS_INS5_IJNSA_ILi8EEENSA_ILi32EEEEEENS5_IJS17_SC_EEEEEEEvNS4_8identityES10_S1B_vS1C_EENS_8epilogue10collective18CollectiveEpilogueINS1E_23Sm100TmaWarpSpecializedILi3ELi2ELi16ELb1ELb0EEEJNS5_IJSG_SG_SF_EEENS5_IJNSS_ISG_SC_EENSS_INS5_IJNSA_ILi16EEESB_EEENS5_IJSC_S17_EEEEEEEESI_SJ_SI_SJ_NS1E_6fusion15FusionCallbacksIS1I_NS1Q_17LinearCombinationISI_fSI_fLNS_15FloatRoundStyleE2EEES1J_S1P_JEEENS4_5SM1004TMEM4LOAD26SM100_TMEM_LOAD_32dp32b16xENS4_13SM90_TMA_LOADENS11_INS12_ILi2ELi4ELi3EEES15_NSS_INS5_IJS16_S1L_EEENS5_IJS1L_SC_EEEEEEENS4_39AutoVectorizingCopyWithAssumedAlignmentILi128EEENS4_14SM90_TMA_STOREES25_S27_S27_EEEvvEEEEvNT_6ParamsE)
        /*0044*/ 	.word	0x00000000
.L_29:


//--------------------- .nv.compat                --------------------------
	.section	.nv.compat,"",@"SHT_CUDA_COMPAT_INFO"
	.align	4
        /*0000*/ 	.byte	0x02, 0x09, 0x01, 0x00, 0x02, 0x02, 0x02, 0x00, 0x02, 0x05, 0x05, 0x00, 0x03, 0x07, 0x01, 0x01
        /*0010*/ 	.byte	0x02, 0x03, 0x01, 0x00, 0x02, 0x06, 0x01, 0x00, 0x04, 0x0b, 0x08, 0x00, 0x09, 0x00, 0x00, 0x00
        /*0020*/ 	.byte	0x00, 0x00, 0x00, 0x00


//--------------------- .nv.info._ZN7cutlass13device_kernelINS_4gemm6kernel13GemmUniversalIN4cute5tupleIJiiiiEEENS1_10collective13CollectiveMmaINS1_35MainloopSm100TmaUmmaWarpSpecializedILi4ELi2ELi4ENS5_IJNS4_1CILi2EEENSA_ILi1EEESC_EEEEENS5_IJNSA_ILi128EEENSA_ILi64EEESF_EEENS_10tfloat32_tENS5_IJlSC_lEEESI_SJ_NS4_8TiledMMAINS4_8MMA_AtomIJNS4_23SM100_MMA_TF32_2x1SM_SSISI_SI_fLi128ELi64ELNS4_4UMMA5MajorE0ELSO_0ELNSN_7ScaleInE0ELSP_0EEEEEENS4_6LayoutINS5_IJSC_SC_SC_EEENS5_IJNSA_ILi0EEESU_SU_EEEEENS5_IJNS4_10UnderscoreESX_SX_EEEEENS4_18SM100_TMA_2SM_LOADENS4_14ComposedLayoutINS4_7SwizzleILi3ELi4ELi3EEENS4_18smem_ptr_flag_bitsILi32EEENSS_INS5_IJNSA_ILi8EEENSA_ILi32EEEEEENS5_IJS17_SC_EEEEEEEvNS4_8identityES10_S1B_vS1C_EENS_8epilogue10collective18CollectiveEpilogueINS1E_23Sm100TmaWarpSpecializedILi3ELi2ELi16ELb1ELb0EEEJNS5_IJSG_SG_SF_EEENS5_IJNSS_ISG_SC_EENSS_INS5_IJNSA_ILi16EEESB_EEENS5_IJSC_S17_EEEEEEEESI_SJ_SI_SJ_NS1E_6fusion15FusionCallbacksIS1I_NS1Q_17LinearCombinationISI_fSI_fLNS_15FloatRoundStyleE2EEES1J_S1P_JEEENS4_5SM1004TMEM4LOAD26SM100_TMEM_LOAD_32dp32b16xENS4_13SM90_TMA_LOADENS11_INS12_ILi2ELi4ELi3EEES15_NSS_INS5_IJS16_S1L_EEENS5_IJS1L_SC_EEEEEEENS4_39AutoVectorizingCopyWithAssumedAlignmentILi128EEENS4_14SM90_TMA_STOREES25_S27_S27_EEEvvEEEEvNT_6ParamsE --------------------------
	.section	.nv.info._ZN7cutlass13device_kernelINS_4gemm6kernel13GemmUniversalIN4cute5tupleIJiiiiEEENS1_10collective13CollectiveMmaINS1_35MainloopSm100TmaUmmaWarpSpecializedILi4ELi2ELi4ENS5_IJNS4_1CILi2EEENSA_ILi1EEESC_EEEEENS5_IJNSA_ILi128EEENSA_ILi64EEESF_EEENS_10tfloat32_tENS5_IJlSC_lEEESI_SJ_NS4_8TiledMMAINS4_8MMA_AtomIJNS4_23SM100_MMA_TF32_2x1SM_SSISI_SI_fLi128ELi64ELNS4_4UMMA5MajorE0ELSO_0ELNSN_7ScaleInE0ELSP_0EEEEEENS4_6LayoutINS5_IJSC_SC_SC_EEENS5_IJNSA_ILi0EEESU_SU_EEEEENS5_IJNS4_10UnderscoreESX_SX_EEEEENS4_18SM100_TMA_2SM_LOADENS4_14ComposedLayoutINS4_7SwizzleILi3ELi4ELi3EEENS4_18smem_ptr_flag_bitsILi32EEENSS_INS5_IJNSA_ILi8EEENSA_ILi32EEEEEENS5_IJS17_SC_EEEEEEEvNS4_8identityES10_S1B_vS1C_EENS_8epilogue10collective18CollectiveEpilogueINS1E_23Sm100TmaWarpSpecializedILi3ELi2ELi16ELb1ELb0EEEJNS5_IJSG_SG_SF_EEENS5_IJNSS_ISG_SC_EENSS_INS5_IJNSA_ILi16EEESB_EEENS5_IJSC_S17_EEEEEEEESI_SJ_SI_SJ_NS1E_6fusion15FusionCallbacksIS1I_NS1Q_17LinearCombinationISI_fSI_fLNS_15FloatRoundStyleE2EEES1J_S1P_JEEENS4_5SM1004TMEM4LOAD26SM100_TMEM_LOAD_32dp32b16xENS4_13SM90_TMA_LOADENS11_INS12_ILi2ELi4ELi3EEES15_NSS_INS5_IJS16_S1L_EEENS5_IJS1L_SC_EEEEEEENS4_39AutoVectorizingCopyWithAssumedAlignmentILi128EEENS4_14SM90_TMA_STOREES25_S27_S27_EEEvvEEEEvNT_6ParamsE,"",@"SHT_CUDA_INFO"
	.sectionflags	@""
	.align	4


	//----- nvinfo : EIATTR_CUDA_API_VERSION
	.align		4
        /*0000*/ 	.byte	0x04, 0x37
        /*0002*/ 	.short	(.L_31 - .L_30)
.L_30:
        /*0004*/ 	.word	0x00000082


	//----- nvinfo : EIATTR_KPARAM_INFO
	.align		4
.L_31:
        /*0008*/ 	.byte	0x04, 0x17
        /*000a*/ 	.short	(.L_33 - .L_32)
.L_32:
        /*000c*/ 	.word	0x00000000
        /*0010*/ 	.short	0x0000
        /*0012*/ 	.short	0x0000
        /*0014*/ 	.byte	0x00, 0xf0, 0x01, 0x20


	//----- nvinfo : EIATTR_AT_ENTRY_FRAGMENTS
	.align		4
.L_33:
        /*0018*/ 	.byte	0x04, 0x4f
        /*001a*/ 	.short	(.L_35 - .L_34)


	//   ....[0]....
.L_34:
        /*001c*/ 	.word	0x00000007


	//----- nvinfo : EIATTR_RESERVED_SMEM_USED
	.align		4
.L_35:
        /*0020*/ 	.byte	0x01, 0x41
	.zero		2


	//----- nvinfo : EIATTR_SPARSE_MMA_MASK
	.align		4
        /*0024*/ 	.byte	0x03, 0x50
        /*0026*/ 	.short	0x0000


	//----- nvinfo : EIATTR_TCGEN05_2CTA_USED
	.align		4
        /*0028*/ 	.byte	0x01, 0x52
	.zero		2


	//----- nvinfo : EIATTR_MAXREG_COUNT
	.align		4
        /*002c*/ 	.byte	0x03, 0x1b
        /*002e*/ 	.short	0x00ff


	//----- nvinfo : EIATTR_NUM_BARRIERS
	.align		4
        /*0030*/ 	.byte	0x02, 0x4c
        /*0032*/ 	.byte	0x07
	.zero		1


	//----- nvinfo : EIATTR_EXTERNS
	.align		4
        /*0034*/ 	.byte	0x04, 0x0f
        /*0036*/ 	.short	(.L_37 - .L_36)


	//   ....[0]....
	.align		4
.L_36:
        /*0038*/ 	.word	index@(__assertfail)


	//----- nvinfo : EIATTR_MERCURY_ISA_VERSION
	.align		4
.L_37:
        /*003c*/ 	.byte	0x03, 0x5f
        /*003e*/ 	.short	0x0101


	//----- nvinfo : EIATTR_INT_WARP_WIDE_INSTR_OFFSETS
	.align		4
        /*0040*/ 	.byte	0x04, 0x31
        /*0042*/ 	.short	(.L_39 - .L_38)


	//   ....[0]....
.L_38:
        /*0044*/ 	.word	0x00000d20


	//   ....[1]....
        /*0048*/ 	.word	0x00000dc0


	//   ....[2]....
        /*004c*/ 	.word	0x000025c0


	//   ....[3]....
        /*0050*/ 	.word	0x00004a70


	//   ....[4]....
        /*0054*/ 	.word	0x00004aa0


	//   ....[5]....
        /*0058*/ 	.word	0x00004ac0


	//   ....[6]....
        /*005c*/ 	.word	0x000053c0


	//   ....[7]....
        /*0060*/ 	.word	0x00005460


	//   ....[8]....
        /*0064*/ 	.word	0x00005510


	//   ....[9]....
        /*0068*/ 	.word	0x00005710


	//   ....[10]....
        /*006c*/ 	.word	0x000057c0


	//   ....[11]....
        /*0070*/ 	.word	0x000058d0


	//----- nvinfo : EIATTR_COOP_GROUP_MASK_REGIDS
	.align		4
.L_39:
        /*0074*/ 	.byte	0x04, 0x29
        /*0076*/ 	.short	(.L_41 - .L_40)


	//   ....[0]....
.L_40:
        /*0078*/ 	.word	0xffffffff


	//   ....[1]....
        /*007c*/ 	.word	0xffffffff


	//   ....[2]....
        /*0080*/ 	.word	0xffffffff


	//   ....[3]....
        /*0084*/ 	.word	0xffffffff


	//   ....[4]....
        /*0088*/ 	.word	0xffffffff


	//   ....[5]....
        /*008c*/ 	.word	0xffffffff


	//   ....[6]....
        /*0090*/ 	.word	0xffffffff


	//   ....[7]....
        /*0094*/ 	.word	0xffffffff


	//   ....[8]....
        /*0098*/ 	.word	0xffffffff


	//   ....[9]....
        /*009c*/ 	.word	0xffffffff


	//   ....[10]....
        /*00a0*/ 	.word	0xffffffff


	//   ....[11]....
        /*00a4*/ 	.word	0xffffffff


	//   ....[12]....
        /*00a8*/ 	.word	0xffffffff


	//   ....[13]....
        /*00ac*/ 	.word	0xffffffff


	//----- nvinfo : EIATTR_COOP_GROUP_INSTR_OFFSETS
	.align		4
.L_41:
        /*00b0*/ 	.byte	0x04, 0x28
        /*00b2*/ 	.short	(.L_43 - .L_42)


	//   ....[0]....
.L_42:
        /*00b4*/ 	.word	0x000000e0


	//   ....[1]....
        /*00b8*/ 	.word	0x00000520


	//   ....[2]....
        /*00bc*/ 	.word	0x000006b0


	//   ....[3]....
        /*00c0*/ 	.word	0x00000820


	//   ....[4]....
        /*00c4*/ 	.word	0x00000910


	//   ....[5]....
        /*00c8*/ 	.word	0x00000a70


	//   ....[6]....
        /*00cc*/ 	.word	0x00000c00


	//   ....[7]....
        /*00d0*/ 	.word	0x00000e40


	//   ....[8]....
        /*00d4*/ 	.word	0x000024a0


	//   ....[9]....
        /*00d8*/ 	.word	0x00003280


	//   ....[10]....
        /*00dc*/ 	.word	0x00003790


	//   ....[11]....
        /*00e0*/ 	.word	0x00003a30


	//   ....[12]....
        /*00e4*/ 	.word	0x00004960


	//   ....[13]....
        /*00e8*/ 	.word	0x00004b80


	//----- nvinfo : EIATTR_VRC_CTA_INIT_COUNT
	.align		4
.L_43:
        /*00ec*/ 	.byte	0x02, 0x4a
        /*00ee*/ 	.byte	0x80
	.zero		1


	//----- nvinfo : EIATTR_SYSCALL_OFFSETS
	.align		4
        /*00f0*/ 	.byte	0x04, 0x46
        /*00f2*/ 	.short	(.L_45 - .L_44)


	//   ....[0]....
.L_44:
        /*00f4*/ 	.word	0x000064c0


	//   ....[1]....
        /*00f8*/ 	.word	0x000065b0


	//   ....[2]....
        /*00fc*/ 	.word	0x00006df0


	//   ....[3]....
        /*0100*/ 	.word	0x00007800


	//----- nvinfo : EIATTR_MBARRIER_INSTR_OFFSETS
	.align		4
.L_45:
        /*0104*/ 	.byte	0x04, 0x39
        /*0106*/ 	.short	(.L_47 - .L_46)


	//   ....[0]....
.L_46:
        /*0108*/ 	.word	0x00000620
        /*010c*/ 	.word	0x000000ff
        /*0110*/ 	.word	0x00000000
        /*0114*/ 	.short	0x0100
        /*0116*/ 	.byte	0x04
	.zero		1


	//   ....[1]....
        /*0118*/ 	.word	0x00000630
        /*011c*/ 	.word	0x000000ff
        /*0120*/ 	.word	0x00000020
        /*0124*/ 	.short	0x0100
        /*0126*/ 	.byte	0x04
	.zero		1


	//   ....[2]....
        /*0128*/ 	.word	0x00000640
        /*012c*/ 	.word	0x000000ff
        /*0130*/ 	.word	0x00000008
        /*0134*/ 	.short	0x0100
        /*0136*/ 	.byte	0x04
	.zero		1


	//   ....[3]....
        /*0138*/ 	.word	0x00000650
        /*013c*/ 	.word	0x000000ff
        /*0140*/ 	.word	0x00000028
        /*0144*/ 	.short	0x0100
        /*0146*/ 	.byte	0x04
	.zero		1


	//   ....[4]....
        /*0148*/ 	.word	0x00000660
        /*014c*/ 	.word	0x000000ff
        /*0150*/ 	.word	0x00000010
        /*0154*/ 	.short	0x0100
        /*0156*/ 	.byte	0x04
	.zero		1


	//   ....[5]....
        /*0158*/ 	.word	0x00000670
        /*015c*/ 	.word	0x000000ff
        /*0160*/ 	.word	0x00000030
        /*0164*/ 	.short	0x0100
        /*0166*/ 	.byte	0x04
	.zero		1


	//   ....[6]....
        /*0168*/ 	.word	0x00000680
        /*016c*/ 	.word	0x000000ff
        /*0170*/ 	.word	0x00000018
        /*0174*/ 	.short	0x0100
        /*0176*/ 	.byte	0x04
	.zero		1


	//   ....[7]....
        /*0178*/ 	.word	0x00000690
        /*017c*/ 	.word	0x000000ff
        /*0180*/ 	.word	0x00000038
        /*0184*/ 	.short	0x0100
        /*0186*/ 	.byte	0x04
	.zero		1


	//   ....[8]....
        /*0188*/ 	.word	0x000007b0
        /*018c*/ 	.word	0x000000ff
        /*0190*/ 	.word	0x00000040
        /*0194*/ 	.short	0x0100
        /*0196*/ 	.byte	0x04
	.zero		1


	//   ....[9]....
        /*0198*/ 	.word	0x000007c0
        /*019c*/ 	.word	0x000000ff
        /*01a0*/ 	.word	0x00000058
        /*01a4*/ 	.short	0x0100
        /*01a6*/ 	.byte	0x04
	.zero		1


	//   ....[10]....
        /*01a8*/ 	.word	0x000007d0
        /*01ac*/ 	.word	0x000000ff
        /*01b0*/ 	.word	0x00000048
        /*01b4*/ 	.short	0x0100
        /*01b6*/ 	.byte	0x04
	.zero		1


	//   ....[11]....
        /*01b8*/ 	.word	0x000007e0
        /*01bc*/ 	.word	0x000000ff
        /*01c0*/ 	.word	0x00000060
        /*01c4*/ 	.short	0x0100
        /*01c6*/ 	.byte	0x04
	.zero		1


	//   ....[12]....
        /*01c8*/ 	.word	0x000007f0
        /*01cc*/ 	.word	0x000000ff
        /*01d0*/ 	.word	0x00000050
        /*01d4*/ 	.short	0x0100
        /*01d6*/ 	.byte	0x04
	.zero		1


	//   ....[13]....
        /*01d8*/ 	.word	0x00000800
        /*01dc*/ 	.word	0x000000ff
        /*01e0*/ 	.word	0x00000068
        /*01e4*/ 	.short	0x0100
        /*01e6*/ 	.byte	0x04
	.zero		1


	//   ....[14]....
        /*01e8*/ 	.word	0x000008e0
        /*01ec*/ 	.word	0x000000ff
        /*01f0*/ 	.word	0x00000070
        /*01f4*/ 	.short	0x0100
        /*01f6*/ 	.byte	0x06
	.zero		1


	//   ....[15]....
        /*01f8*/ 	.word	0x000008f0
        /*01fc*/ 	.word	0x000000ff
        /*0200*/ 	.word	0x00000078
        /*0204*/ 	.short	0x0100
        /*0206*/ 	.byte	0x06
	.zero		1


	//   ....[16]....
        /*0208*/ 	.word	0x00000a20
        /*020c*/ 	.word	0x000000ff
        /*0210*/ 	.word	0x00000080
        /*0214*/ 	.short	0x0100
        /*0216*/ 	.byte	0x06
	.zero		1


	//   ....[17]....
        /*0218*/ 	.word	0x00000a30
        /*021c*/ 	.word	0x000000ff
        /*0220*/ 	.word	0x00000090
        /*0224*/ 	.short	0x0100
        /*0226*/ 	.byte	0x06
	.zero		1


	//   ....[18]....
        /*0228*/ 	.word	0x00000a40
        /*022c*/ 	.word	0x000000ff
        /*0230*/ 	.word	0x00000088
        /*0234*/ 	.short	0x0100
        /*0236*/ 	.byte	0x06
	.zero		1


	//   ....[19]....
        /*0238*/ 	.word	0x00000a50
        /*023c*/ 	.word	0x000000ff
        /*0240*/ 	.word	0x00000098
        /*0244*/ 	.short	0x0100
        /*0246*/ 	.byte	0x06
	.zero		1


	//   ....[20]....
        /*0248*/ 	.word	0x00000b70
        /*024c*/ 	.word	0x000000ff
        /*0250*/ 	.word	0x000000a0
        /*0254*/ 	.short	0x0100
        /*0256*/ 	.byte	0x04
	.zero		1


	//   ....[21]....
        /*0258*/ 	.word	0x00000b80
        /*025c*/ 	.word	0x000000ff
        /*0260*/ 	.word	0x000000c0
        /*0264*/ 	.short	0x0100
        /*0266*/ 	.byte	0x04
	.zero		1


	//   ....[22]....
        /*0268*/ 	.word	0x00000b90
        /*026c*/ 	.word	0x000000ff
        /*0270*/ 	.word	0x000000a8
        /*0274*/ 	.short	0x0100
        /*0276*/ 	.byte	0x04
	.zero		1


	//   ....[23]....
        /*0278*/ 	.word	0x00000ba0
        /*027c*/ 	.word	0x000000ff
        /*0280*/ 	.word	0x000000c8
        /*0284*/ 	.short	0x0100
        /*0286*/ 	.byte	0x04
	.zero		1


	//   ....[24]....
        /*0288*/ 	.word	0x00000bb0
        /*028c*/ 	.word	0x000000ff
        /*0290*/ 	.word	0x000000b0
        /*0294*/ 	.short	0x0100
        /*0296*/ 	.byte	0x04
	.zero		1


	//   ....[25]....
        /*0298*/ 	.word	0x00000bc0
        /*029c*/ 	.word	0x000000ff
        /*02a0*/ 	.word	0x000000d0
        /*02a4*/ 	.short	0x0100
        /*02a6*/ 	.byte	0x04
	.zero		1


	//   ....[26]....
        /*02a8*/ 	.word	0x00000bd0
        /*02ac*/ 	.word	0x000000ff
        /*02b0*/ 	.word	0x000000b8
        /*02b4*/ 	.short	0x0100
        /*02b6*/ 	.byte	0x04
	.zero		1


	//   ....[27]....
        /*02b8*/ 	.word	0x00000be0
        /*02bc*/ 	.word	0x000000ff
        /*02c0*/ 	.word	0x000000d8
        /*02c4*/ 	.short	0x0100
        /*02c6*/ 	.byte	0x04
	.zero		1


	//   ....[28]....
        /*02c8*/ 	.word	0x00000cd0
        /*02cc*/ 	.word	0x000000ff
        /*02d0*/ 	.word	0x000000e0
        /*02d4*/ 	.short	0x0100
        /*02d6*/ 	.byte	0x04
	.zero		1


	//   ....[29]....
        /*02d8*/ 	.word	0x00000ce0
        /*02dc*/ 	.word	0x000000ff
        /*02e0*/ 	.word	0x000000f0
        /*02e4*/ 	.short	0x0100
        /*02e6*/ 	.byte	0x04
	.zero		1


	//   ....[30]....
        /*02e8*/ 	.word	0x00000cf0
        /*02ec*/ 	.word	0x000000ff
        /*02f0*/ 	.word	0x000000e8
        /*02f4*/ 	.short	0x0100
        /*02f6*/ 	.byte	0x04
	.zero		1


	//   ....[31]....
        /*02f8*/ 	.word	0x00000d00
        /*02fc*/ 	.word	0x000000ff
        /*0300*/ 	.word	0x000000f8
        /*0304*/ 	.short	0x0100
        /*0306*/ 	.byte	0x04
	.zero		1


	//   ....[32]....
        /*0308*/ 	.word	0x00000df0
        /*030c*/ 	.word	0x000000ff
        /*0310*/ 	.word	0x00000100
        /*0314*/ 	.short	0x0100
        /*0316*/ 	.byte	0x06
	.zero		1


	//   ....[33]....
        /*0318*/ 	.word	0x00001800
        /*031c*/ 	.word	0x00000002
        /*0320*/ 	.word	0x000000f0
        /*0324*/ 	.short	0x010a
        /*0326*/ 	.byte	0xff
	.zero		1


	//   ....[34]....
        /*0328*/ 	.word	0x00001830
        /*032c*/ 	.word	0x00000002
        /*0330*/ 	.word	0x000000e0
        /*0334*/ 	.short	0x0101
        /*0336*/ 	.byte	0xff
	.zero		1


	//   ....[35]....
        /*0338*/ 	.word	0x00001910
        /*033c*/ 	.word	0x000000ff
        /*0340*/ 	.word	0x00000020
        /*0344*/ 	.short	0x010a
        /*0346*/ 	.byte	0x04
	.zero		1


	//   ....[36]....
        /*0348*/ 	.word	0x00001a00
        /*034c*/ 	.word	0x000000ff
        /*0350*/ 	.word	0x00000020
        /*0354*/ 	.short	0x010a
        /*0356*/ 	.byte	0x07
	.zero		1


	//   ....[37]....
        /*0358*/ 	.word	0x00001b60
        /*035c*/ 	.word	0x000000ff
        /*0360*/ 	.word	0x00000020
        /*0364*/ 	.short	0x010a
        /*0366*/ 	.byte	0x04
	.zero		1


	//   ....[38]....
        /*0368*/ 	.word	0x00001f10
        /*036c*/ 	.word	0x000000ff
        /*0370*/ 	.word	0x00000078
        /*0374*/ 	.short	0x0101
        /*0376*/ 	.byte	0x15
	.zero		1


	//   ....[39]....
        /*0378*/ 	.word	0x00001f30
        /*037c*/ 	.word	0x000000ff
        /*0380*/ 	.word	0x00000020
        /*0384*/ 	.short	0x010a
        /*0386*/ 	.byte	0x04
	.zero		1


	//   ....[40]....
        /*0388*/ 	.word	0x00001fb0
        /*038c*/ 	.word	0x000000ff
        /*0390*/ 	.word	0x00000020
        /*0394*/ 	.short	0x010a
        /*0396*/ 	.byte	0x07
	.zero		1


	//   ....[41]....
        /*0398*/ 	.word	0x000020f0
        /*039c*/ 	.word	0x000000ff
        /*03a0*/ 	.word	0x00000020
        /*03a4*/ 	.short	0x010a
        /*03a6*/ 	.byte	0x04
	.zero		1


	//   ....[42]....
        /*03a8*/ 	.word	0x000024d0
        /*03ac*/ 	.word	0x00000002
        /*03b0*/ 	.word	0x00000080
        /*03b4*/ 	.short	0x010a
        /*03b6*/ 	.byte	0xff
	.zero		1


	//   ....[43]....
        /*03b8*/ 	.word	0x00002590
        /*03bc*/ 	.word	0x00000002
        /*03c0*/ 	.word	0x00000000
        /*03c4*/ 	.short	0x0101
        /*03c6*/ 	.byte	0xff
	.zero		1


	//   ....[44]....
        /*03c8*/ 	.word	0x00002af0
        /*03cc*/ 	.word	0x000000ff
        /*03d0*/ 	.word	0x00000000
        /*03d4*/ 	.short	0x010a
        /*03d6*/ 	.byte	0x04
	.zero		1


	//   ....[45]....
        /*03d8*/ 	.word	0x00002b80
        /*03dc*/ 	.word	0x000000ff
        /*03e0*/ 	.word	0x00000000
        /*03e4*/ 	.short	0x010a
        /*03e6*/ 	.byte	0x05
	.zero		1


	//   ....[46]....
        /*03e8*/ 	.word	0x00002c10
        /*03ec*/ 	.word	0x000000ff
        /*03f0*/ 	.word	0x00000000
        /*03f4*/ 	.short	0x010a
        /*03f6*/ 	.byte	0x05
	.zero		1


	//   ....[47]....
        /*03f8*/ 	.word	0x00002cb0
        /*03fc*/ 	.word	0x00000000
        /*0400*/ 	.word	0x00000000
        /*0404*/ 	.short	0x010a
        /*0406*/ 	.byte	0xff
	.zero		1


	//   ....[48]....
        /*0408*/ 	.word	0x00002de0
        /*040c*/ 	.word	0x00000000
        /*0410*/ 	.word	0x000000e0
        /*0414*/ 	.short	0x010a
        /*0416*/ 	.byte	0xff
	.zero		1


	//   ....[49]....
        /*0418*/ 	.word	0x00002e50
        /*041c*/ 	.word	0x00000000
        /*0420*/ 	.word	0x00000000
        /*0424*/ 	.short	0x0101
        /*0426*/ 	.byte	0xff
	.zero		1


	//   ....[50]....
        /*0428*/ 	.word	0x00002e70
        /*042c*/ 	.word	0x000000ff
        /*0430*/ 	.word	0x00000090
        /*0434*/ 	.short	0x010a
        /*0436*/ 	.byte	0x04
	.zero		1


	//   ....[51]....
        /*0438*/ 	.word	0x00002f90
        /*043c*/ 	.word	0x00000000
        /*0440*/ 	.word	0x00000080
        /*0444*/ 	.short	0x010a
        /*0446*/ 	.byte	0xff
	.zero		1


	//   ....[52]....
        /*0448*/ 	.word	0x00003090
        /*044c*/ 	.word	0x00000000
        /*0450*/ 	.word	0x00000000
        /*0454*/ 	.short	0x0101
        /*0456*/ 	.byte	0xff
	.zero		1


	//   ....[53]....
        /*0458*/ 	.word	0x00003120
        /*045c*/ 	.word	0x000000ff
        /*0460*/ 	.word	0x00000090
        /*0464*/ 	.short	0x0106
        /*0466*/ 	.byte	0x04
	.zero		1


	//   ....[54]....
        /*0468*/ 	.word	0x00003140
        /*046c*/ 	.word	0x000000ff
        /*0470*/ 	.word	0x00000090
        /*0474*/ 	.short	0x010a
        /*0476*/ 	.byte	0x04
	.zero		1


	//   ....[55]....
        /*0478*/ 	.word	0x000031d0
        /*047c*/ 	.word	0x000000ff
        /*0480*/ 	.word	0x00000090
        /*0484*/ 	.short	0x0106
        /*0486*/ 	.byte	0x07
	.zero		1


	//   ....[56]....
        /*0488*/ 	.word	0x00003210
        /*048c*/ 	.word	0x00000000
        /*0490*/ 	.word	0x00000090
        /*0494*/ 	.short	0x010a
        /*0496*/ 	.byte	0xff
	.zero		1


	//   ....[57]....
        /*0498*/ 	.word	0x00003470
        /*049c*/ 	.word	0x000000ff
        /*04a0*/ 	.word	0x00000008
        /*04a4*/ 	.short	0x010a
        /*04a6*/ 	.byte	0x05
	.zero		1


	//   ....[58]....
        /*04a8*/ 	.word	0x00003490
        /*04ac*/ 	.word	0x000000ff
        /*04b0*/ 	.word	0x00000008
        /*04b4*/ 	.short	0x010a
        /*04b6*/ 	.byte	0x05
	.zero		1


	//   ....[59]....
        /*04b8*/ 	.word	0x00003630
        /*04bc*/ 	.word	0x000000ff
        /*04c0*/ 	.word	0x00000008
        /*04c4*/ 	.short	0x010a
        /*04c6*/ 	.byte	0x05
	.zero		1


	//   ....[60]....
        /*04c8*/ 	.word	0x00003650
        /*04cc*/ 	.word	0x000000ff
        /*04d0*/ 	.word	0x00000008
        /*04d4*/ 	.short	0x010a
        /*04d6*/ 	.byte	0x05
	.zero		1


	//   ....[61]....
        /*04d8*/ 	.word	0x00003720
        /*04dc*/ 	.word	0x000000ff
        /*04e0*/ 	.word	0x00000000
        /*04e4*/ 	.short	0x0101
        /*04e6*/ 	.byte	0x04
	.zero		1


	//   ....[62]....
        /*04e8*/ 	.word	0x00003ae0
        /*04ec*/ 	.word	0x00000000
        /*04f0*/ 	.word	0x00000080
        /*04f4*/ 	.short	0x010a
        /*04f6*/ 	.byte	0xff
	.zero		1


	//   ....[63]....
        /*04f8*/ 	.word	0x00003ba0
        /*04fc*/ 	.word	0x00000000
        /*0500*/ 	.word	0x00000000
        /*0504*/ 	.short	0x0101
        /*0506*/ 	.byte	0xff
	.zero		1


	//   ....[64]....
        /*0508*/ 	.word	0x00003c90
        /*050c*/ 	.word	0x000000ff
        /*0510*/ 	.word	0x00000000
        /*0514*/ 	.short	0x010a
        /*0516*/ 	.byte	0x04
	.zero		1


	//   ....[65]....
        /*0518*/ 	.word	0x00003ca0
        /*051c*/ 	.word	0x000000ff
        /*0520*/ 	.word	0x000000c0
        /*0524*/ 	.short	0x010a
        /*0526*/ 	.byte	0x07
	.zero		1


	//   ....[66]....
        /*0528*/ 	.word	0x00003d60
        /*052c*/ 	.word	0x000000ff
        /*0530*/ 	.word	0x00000000
        /*0534*/ 	.short	0x010a
        /*0536*/ 	.byte	0x05
	.zero		1


	//   ....[67]....
        /*0538*/ 	.word	0x00003eb0
        /*053c*/ 	.word	0x000000ff
        /*0540*/ 	.word	0x00000000
        /*0544*/ 	.short	0x010a
        /*0546*/ 	.byte	0x07
	.zero		1


	//   ....[68]....
        /*0548*/ 	.word	0x00004620
        /*054c*/ 	.word	0x000000ff
        /*0550*/ 	.word	0x00000000
        /*0554*/ 	.short	0x010a
        /*0556*/ 	.byte	0x04
	.zero		1


	//   ....[69]....
        /*0558*/ 	.word	0x000046c0
        /*055c*/ 	.word	0x000000ff
        /*0560*/ 	.word	0x00000000
        /*0564*/ 	.short	0x010a
        /*0566*/ 	.byte	0x05
	.zero		1


	//   ....[70]....
        /*0568*/ 	.word	0x00004750
        /*056c*/ 	.word	0x000000ff
        /*0570*/ 	.word	0x00000000
        /*0574*/ 	.short	0x010a
        /*0576*/ 	.byte	0x05
	.zero		1


	//   ....[71]....
        /*0578*/ 	.word	0x000047f0
        /*057c*/ 	.word	0x00000000
        /*0580*/ 	.word	0x00000000
        /*0584*/ 	.short	0x010a
        /*0586*/ 	.byte	0xff
	.zero		1


	//   ....[72]....
        /*0588*/ 	.word	0x00004830
        /*058c*/ 	.word	0x00000000
        /*0590*/ 	.word	0x00000000
        /*0594*/ 	.short	0x010a
        /*0596*/ 	.byte	0xff
	.zero		1


	//   ....[73]....
        /*0598*/ 	.word	0x000048b0
        /*059c*/ 	.word	0x000000ff
        /*05a0*/ 	.word	0x00000000
        /*05a4*/ 	.short	0x0101
        /*05a6*/ 	.byte	0x04
	.zero		1


	//   ....[74]....
        /*05a8*/ 	.word	0x000048f0
        /*05ac*/ 	.word	0x000000ff
        /*05b0*/ 	.word	0x00000100
        /*05b4*/ 	.short	0x010a
        /*05b6*/ 	.byte	0x3e
	.zero		1


	//   ....[75]....
        /*05b8*/ 	.word	0x00004950
        /*05bc*/ 	.word	0x000000ff
        /*05c0*/ 	.word	0x00000000
        /*05c4*/ 	.short	0x0101
        /*05c6*/ 	.byte	0x04
	.zero		1


	//   ....[76]....
        /*05c8*/ 	.word	0x00004d60
        /*05cc*/ 	.word	0x00000000
        /*05d0*/ 	.word	0x00000080
        /*05d4*/ 	.short	0x010a
        /*05d6*/ 	.byte	0xff
	.zero		1


	//   ....[77]....
        /*05d8*/ 	.word	0x00004e20
        /*05dc*/ 	.word	0x00000000
        /*05e0*/ 	.word	0x00000000
        /*05e4*/ 	.short	0x0101
        /*05e6*/ 	.byte	0xff
	.zero		1


	//   ....[78]....
        /*05e8*/ 	.word	0x00005140
        /*05ec*/ 	.word	0x000000ff
        /*05f0*/ 	.word	0x00000078
        /*05f4*/ 	.short	0x010a
        /*05f6*/ 	.byte	0x07
	.zero		1


	//   ....[79]....
        /*05f8*/ 	.word	0x00005360
        /*05fc*/ 	.word	0x000000ff
        /*0600*/ 	.word	0x00000058
        /*0604*/ 	.short	0x010a
        /*0606*/ 	.byte	0x04
	.zero		1


	//   ....[80]....
        /*0608*/ 	.word	0x000055d0
        /*060c*/ 	.word	0x000000ff
        /*0610*/ 	.word	0x00000040
        /*0614*/ 	.short	0x010b
        /*0616*/ 	.byte	0x04
	.zero		1


	//   ....[81]....
        /*0618*/ 	.word	0x00005650
        /*061c*/ 	.word	0x000000ff
        /*0620*/ 	.word	0x00000000
        /*0624*/ 	.short	0x0101
        /*0626*/ 	.byte	0x10
	.zero		1


	//   ....[82]....
        /*0628*/ 	.word	0x00005660
        /*062c*/ 	.word	0x000000ff
        /*0630*/ 	.word	0x00000058
        /*0634*/ 	.short	0x010a
        /*0636*/ 	.byte	0x06
	.zero		1


	//   ....[83]....
        /*0638*/ 	.word	0x00005910
        /*063c*/ 	.word	0x000000ff
        /*0640*/ 	.word	0x00000040
        /*0644*/ 	.short	0x010b
        /*0646*/ 	.byte	0x06
	.zero		1


	//   ....[84]....
        /*0648*/ 	.word	0x00005920
        /*064c*/ 	.word	0x000000ff
        /*0650*/ 	.word	0x00000000
        /*0654*/ 	.short	0x0101
        /*0656*/ 	.byte	0x0e
	.zero		1


	//   ....[85]....
        /*0658*/ 	.word	0x000059d0
        /*065c*/ 	.word	0x000000ff
        /*0660*/ 	.word	0x00000000
        /*0664*/ 	.short	0x010a
        /*0666*/ 	.byte	0x04
	.zero		1


	//   ....[86]....
        /*0668*/ 	.word	0x00005a60
        /*066c*/ 	.word	0x000000ff
        /*0670*/ 	.word	0x00000000
        /*0674*/ 	.short	0x010a
        /*0676*/ 	.byte	0x05
	.zero		1


	//   ....[87]....
        /*0678*/ 	.word	0x00005b00
        /*067c*/ 	.word	0x00000000
        /*0680*/ 	.word	0x00000000
        /*0684*/ 	.short	0x010a
        /*0686*/ 	.byte	0xff
	.zero		1


	//   ....[88]....
        /*0688*/ 	.word	0x00005e90
        /*068c*/ 	.word	0x00000000
        /*0690*/ 	.word	0x00000080
        /*0694*/ 	.short	0x010a
        /*0696*/ 	.byte	0xff
	.zero		1


	//   ....[89]....
        /*0698*/ 	.word	0x00005fa0
        /*069c*/ 	.word	0x00000000
        /*06a0*/ 	.word	0x00000000
        /*06a4*/ 	.short	0x0101
        /*06a6*/ 	.byte	0xff
	.zero		1


	//   ....[90]....
        /*06a8*/ 	.word	0x00006a40
        /*06ac*/ 	.word	0x00000000
        /*06b0*/ 	.word	0x00000040
        /*06b4*/ 	.short	0x010a
        /*06b6*/ 	.byte	0xff
	.zero		1


	//   ....[91]....
        /*06b8*/ 	.word	0x00006ab0
        /*06bc*/ 	.word	0x00000051
        /*06c0*/ 	.word	0x000000a0
        /*06c4*/ 	.short	0x010a
        /*06c6*/ 	.byte	0xff
	.zero		1


	//   ....[92]....
        /*06c8*/ 	.word	0x00006ba0
        /*06cc*/ 	.word	0x00000000
        /*06d0*/ 	.word	0x00000040
        /*06d4*/ 	.short	0x010a
        /*06d6*/ 	.byte	0xff
	.zero		1


	//   ....[93]....
        /*06d8*/ 	.word	0x00006cd0
        /*06dc*/ 	.word	0x00000051
        /*06e0*/ 	.word	0x000000a0
        /*06e4*/ 	.short	0x010a
        /*06e6*/ 	.byte	0xff
	.zero		1


	//   ....[94]....
        /*06e8*/ 	.word	0x00007540
        /*06ec*/ 	.word	0x00000000
        /*06f0*/ 	.word	0x00000000
        /*06f4*/ 	.short	0x0101
        /*06f6*/ 	.byte	0xff
	.zero		1


	//   ....[95]....
        /*06f8*/ 	.word	0x00007550
        /*06fc*/ 	.word	0x00000002
        /*0700*/ 	.word	0x00000040
        /*0704*/ 	.short	0x010a
        /*0706*/ 	.byte	0xff
	.zero		1


	//   ....[96]....
        /*0708*/ 	.word	0x00007620
        /*070c*/ 	.word	0x00000002
        /*0710*/ 	.word	0x00000040
        /*0714*/ 	.short	0x010a
        /*0716*/ 	.byte	0xff
	.zero		1


	//   ....[97]....
        /*0718*/ 	.word	0x00007960
        /*071c*/ 	.word	0x00000051
        /*0720*/ 	.word	0x00000000
        /*0724*/ 	.short	0x0101
        /*0726*/ 	.byte	0xff
	.zero		1


	//   ....[98]....
        /*0728*/ 	.word	0x00008010
        /*072c*/ 	.word	0x00000000
        /*0730*/ 	.word	0x00000000
        /*0734*/ 	.short	0x0101
        /*0736*/ 	.byte	0xff
	.zero		1


	//   ....[99]....
        /*0738*/ 	.word	0x00008280
        /*073c*/ 	.word	0x000000ff
        /*0740*/ 	.word	0x00000000
        /*0744*/ 	.short	0x0101
        /*0746*/ 	.byte	0x04
	.zero		1


	//   ....[100]....
        /*0748*/ 	.word	0x000082a0
        /*074c*/ 	.word	0x00000002
        /*0750*/ 	.word	0x000000f0
        /*0754*/ 	.short	0x010a
        /*0756*/ 	.byte	0xff
	.zero		1


	//   ....[101]....
        /*0758*/ 	.word	0x00008300
        /*075c*/ 	.word	0x00000002
        /*0760*/ 	.word	0x00000020
        /*0764*/ 	.short	0x010a
        /*0766*/ 	.byte	0xff
	.zero		1


	//   ....[102]....
        /*0768*/ 	.word	0x00008360
        /*076c*/ 	.word	0x00000002
        /*0770*/ 	.word	0x00000020
        /*0774*/ 	.short	0x010a
        /*0776*/ 	.byte	0xff
	.zero		1


	//   ....[103]....
        /*0778*/ 	.word	0x000083b0
        /*077c*/ 	.word	0x00000002
        /*0780*/ 	.word	0x00000080
        /*0784*/ 	.short	0x010a
        /*0786*/ 	.byte	0xff
	.zero		1


	//   ....[104]....
        /*0788*/ 	.word	0x00008410
        /*078c*/ 	.word	0x00000000
        /*0790*/ 	.word	0x00000000
        /*0794*/ 	.short	0x010a
        /*0796*/ 	.byte	0xff
	.zero		1


	//   ....[105]....
        /*0798*/ 	.word	0x00008470
        /*079c*/ 	.word	0x00000000
        /*07a0*/ 	.word	0x00000000
        /*07a4*/ 	.short	0x010a
        /*07a6*/ 	.byte	0xff
	.zero		1


	//   ....[106]....
        /*07a8*/ 	.word	0x000084d0
        /*07ac*/ 	.word	0x00000000
        /*07b0*/ 	.word	0x00000000
        /*07b4*/ 	.short	0x010a
        /*07b6*/ 	.byte	0xff
	.zero		1


	//   ....[107]....
        /*07b8*/ 	.word	0x00008520
        /*07bc*/ 	.word	0x00000000
        /*07c0*/ 	.word	0x000000e0
        /*07c4*/ 	.short	0x010a
        /*07c6*/ 	.byte	0xff
	.zero		1


	//   ....[108]....
        /*07c8*/ 	.word	0x00008580
        /*07cc*/ 	.word	0x00000000
        /*07d0*/ 	.word	0x00000090
        /*07d4*/ 	.short	0x010a
        /*07d6*/ 	.byte	0xff
	.zero		1


	//   ....[109]....
        /*07d8*/ 	.word	0x000085d0
        /*07dc*/ 	.word	0x00000000
        /*07e0*/ 	.word	0x00000080
        /*07e4*/ 	.short	0x010a
        /*07e6*/ 	.byte	0xff
	.zero		1


	//   ....[110]....
        /*07e8*/ 	.word	0x00008630
        /*07ec*/ 	.word	0x00000000
        /*07f0*/ 	.word	0x00000090
        /*07f4*/ 	.short	0x010a
        /*07f6*/ 	.byte	0xff
	.zero		1


	//   ....[111]....
        /*07f8*/ 	.word	0x00008690
        /*07fc*/ 	.word	0x00000004
        /*0800*/ 	.word	0x00000008
        /*0804*/ 	.short	0x010a
        /*0806*/ 	.byte	0xff
	.zero		1


	//   ....[112]....
        /*0808*/ 	.word	0x00008770
        /*080c*/ 	.word	0x00000002
        /*0810*/ 	.word	0x00000008
        /*0814*/ 	.short	0x010a
        /*0816*/ 	.byte	0xff
	.zero		1


	//   ....[113]....
        /*0818*/ 	.word	0x000087c0
        /*081c*/ 	.word	0x00000000
        /*0820*/ 	.word	0x00000080
        /*0824*/ 	.short	0x010a
        /*0826*/ 	.byte	0xff
	.zero		1


	//   ....[114]....
        /*0828*/ 	.word	0x00008830
        /*082c*/ 	.word	0x00000000
        /*0830*/ 	.word	0x000000c0
        /*0834*/ 	.short	0x010a
        /*0836*/ 	.byte	0xff
	.zero		1


	//   ....[115]....
        /*0838*/ 	.word	0x00008890
        /*083c*/ 	.word	0x00000000
        /*0840*/ 	.word	0x00000000
        /*0844*/ 	.short	0x010a
        /*0846*/ 	.byte	0xff
	.zero		1


	//   ....[116]....
        /*0848*/ 	.word	0x000088f0
        /*084c*/ 	.word	0x00000000
        /*0850*/ 	.word	0x00000000
        /*0854*/ 	.short	0x010a
        /*0856*/ 	.byte	0xff
	.zero		1


	//   ....[117]....
        /*0858*/ 	.word	0x00008950
        /*085c*/ 	.word	0x00000000
        /*0860*/ 	.word	0x00000000
        /*0864*/ 	.short	0x010a
        /*0866*/ 	.byte	0xff
	.zero		1


	//   ....[118]....
        /*0868*/ 	.word	0x000089b0
        /*086c*/ 	.word	0x00000000
        /*0870*/ 	.word	0x00000000
        /*0874*/ 	.short	0x010a
        /*0876*/ 	.byte	0xff
	.zero		1


	//   ....[119]....
        /*0878*/ 	.word	0x00008a10
        /*087c*/ 	.word	0x00000000
        /*0880*/ 	.word	0x00000100
        /*0884*/ 	.short	0x010a
        /*0886*/ 	.byte	0xff
	.zero		1


	//   ....[120]....
        /*0888*/ 	.word	0x00008a60
        /*088c*/ 	.word	0x00000000
        /*0890*/ 	.word	0x00000080
        /*0894*/ 	.short	0x010a
        /*0896*/ 	.byte	0xff
	.zero		1


	//   ....[121]....
        /*0898*/ 	.word	0x00008ac0
        /*089c*/ 	.word	0x00000000
        /*08a0*/ 	.word	0x00000078
        /*08a4*/ 	.short	0x010a
        /*08a6*/ 	.byte	0xff
	.zero		1


	//   ....[122]....
        /*08a8*/ 	.word	0x00008b20
        /*08ac*/ 	.word	0x00000000
        /*08b0*/ 	.word	0x00000058
        /*08b4*/ 	.short	0x010a
        /*08b6*/ 	.byte	0xff
	.zero		1


	//   ....[123]....
        /*08b8*/ 	.word	0x00008b80
        /*08bc*/ 	.word	0x00000000
        /*08c0*/ 	.word	0x00000058
        /*08c4*/ 	.short	0x010a
        /*08c6*/ 	.byte	0xff
	.zero		1


	//   ....[124]....
        /*08c8*/ 	.word	0x00008be0
        /*08cc*/ 	.word	0x00000000
        /*08d0*/ 	.word	0x00000000
        /*08d4*/ 	.short	0x010a
        /*08d6*/ 	.byte	0xff
	.zero		1


	//   ....[125]....
        /*08d8*/ 	.word	0x00008c40
        /*08dc*/ 	.word	0x00000000
        /*08e0*/ 	.word	0x00000000
        /*08e4*/ 	.short	0x010a
        /*08e6*/ 	.byte	0xff
	.zero		1


	//   ....[126]....
        /*08e8*/ 	.word	0x00008c90
        /*08ec*/ 	.word	0x00000000
        /*08f0*/ 	.word	0x00000080
        /*08f4*/ 	.short	0x010a
        /*08f6*/ 	.byte	0xff
	.zero		1


	//   ....[127]....
        /*08f8*/ 	.word	0x00008ce0
        /*08fc*/ 	.word	0x00000000
        /*0900*/ 	.word	0x00000040
        /*0904*/ 	.short	0x010a
        /*0906*/ 	.byte	0xff
	.zero		1


	//   ....[128]....
        /*0908*/ 	.word	0x00008d30
        /*090c*/ 	.word	0x00000051
        /*0910*/ 	.word	0x000000a0
        /*0914*/ 	.short	0x010a
        /*0916*/ 	.byte	0xff
	.zero		1


	//   ....[129]....
        /*0918*/ 	.word	0x00008d80
        /*091c*/ 	.word	0x00000002
        /*0920*/ 	.word	0x00000040
        /*0924*/ 	.short	0x010a
        /*0926*/ 	.byte	0xff
	.zero		1


	//----- nvinfo : EIATTR_NUM_MBARRIERS
	.align		4
.L_47:
        /*0928*/ 	.byte	0x03, 0x38
        /*092a*/ 	.short	0x0021


	//----- nvinfo : EIATTR_EXIT_INSTR_OFFSETS
	.align		4
        /*092c*/ 	.byte	0x04, 0x1c
        /*092e*/ 	.short	(.L_49 - .L_48)


	//   ....[0]....
.L_48:
        /*0930*/ 	.word	0x00002ce0


	//   ....[1]....
        /*0934*/ 	.word	0x000031e0


	//   ....[2]....
        /*0938*/ 	.word	0x00003240


	//   ....[3]....
        /*093c*/ 	.word	0x00004b90


	//   ....[4]....
        /*0940*/ 	.word	0x00005b30


	//   ....[5]....
        /*0944*/ 	.word	0x00005b70


	//   ....[6]....
        /*0948*/ 	.word	0x00008170


	//   ....[7]....
        /*094c*/ 	.word	0x000081f0


	//   ....[8]....
        /*0950*/ 	.word	0x00008220


	//   ....[9]....
        /*0954*/ 	.word	0x00008290


	//----- nvinfo : EIATTR_MAX_THREADS
	.align		4
.L_49:
        /*0958*/ 	.byte	0x04, 0x05
        /*095a*/ 	.short	(.L_51 - .L_50)
.L_50:
        /*095c*/ 	.word	0x00000100
        /*0960*/ 	.word	0x00000001
        /*0964*/ 	.word	0x00000001


	//----- nvinfo : EIATTR_CRS_STACK_SIZE
	.align		4
.L_51:
        /*0968*/ 	.byte	0x04, 0x1e
        /*096a*/ 	.short	(.L_53 - .L_52)
.L_52:
        /*096c*/ 	.word	0x00000000


	//----- nvinfo : EIATTR_CBANK_PARAM_SIZE
	.align		4
.L_53:
        /*0970*/ 	.byte	0x03, 0x19
        /*0972*/ 	.short	0x0800


	//----- nvinfo : EIATTR_PARAM_CBANK
	.align		4
        /*0974*/ 	.byte	0x04, 0x0a
        /*0976*/ 	.short	(.L_55 - .L_54)
	.align		4
.L_54:
        /*0978*/ 	.word	index@(.nv.constant0._ZN7cutlass13device_kernelINS_4gemm6kernel13GemmUniversalIN4cute5tupleIJiiiiEEENS1_10collective13CollectiveMmaINS1_35MainloopSm100TmaUmmaWarpSpecializedILi4ELi2ELi4ENS5_IJNS4_1CILi2EEENSA_ILi1EEESC_EEEEENS5_IJNSA_ILi128EEENSA_ILi64EEESF_EEENS_10tfloat32_tENS5_IJlSC_lEEESI_SJ_NS4_8TiledMMAINS4_8MMA_AtomIJNS4_23SM100_MMA_TF32_2x1SM_SSISI_SI_fLi128ELi64ELNS4_4UMMA5MajorE0ELSO_0ELNSN_7ScaleInE0ELSP_0EEEEEENS4_6LayoutINS5_IJSC_SC_SC_EEENS5_IJNSA_ILi0EEESU_SU_EEEEENS5_IJNS4_10UnderscoreESX_SX_EEEEENS4_18SM100_TMA_2SM_LOADENS4_14ComposedLayoutINS4_7SwizzleILi3ELi4ELi3EEENS4_18smem_ptr_flag_bitsILi32EEENSS_INS5_IJNSA_ILi8EEENSA_ILi32EEEEEENS5_IJS17_SC_EEEEEEEvNS4_8identityES10_S1B_vS1C_EENS_8epilogue10collective18CollectiveEpilogueINS1E_23Sm100TmaWarpSpecializedILi3ELi2ELi16ELb1ELb0EEEJNS5_IJSG_SG_SF_EEENS5_IJNSS_ISG_SC_EENSS_INS5_IJNSA_ILi16EEESB_EEENS5_IJSC_S17_EEEEEEEESI_SJ_SI_SJ_NS1E_6fusion15FusionCallbacksIS1I_NS1Q_17LinearCombinationISI_fSI_fLNS_15FloatRoundStyleE2EEES1J_S1P_JEEENS4_5SM1004TMEM4LOAD26SM100_TMEM_LOAD_32dp32b16xENS4_13SM90_TMA_LOADENS11_INS12_ILi2ELi4ELi3EEES15_NSS_INS5_IJS16_S1L_EEENS5_IJS1L_SC_EEEEEEENS4_39AutoVectorizingCopyWithAssumedAlignmentILi128EEENS4_14SM90_TMA_STOREES25_S27_S27_EEEvvEEEEvNT_6ParamsE)
        /*097c*/ 	.short	0x0380
        /*097e*/ 	.short	0x0800


	//----- nvinfo : EIATTR_SW_WAR
	.align		4
.L_55:
        /*0980*/ 	.byte	0x04, 0x36
        /*0982*/ 	.short	(.L_57 - .L_56)
.L_56:
        /*0984*/ 	.word	0x00000008
.L_57:


//--------------------- .nv.callgraph             --------------------------
	.section	.nv.callgraph,"",@"SHT_CUDA_CALLGRAPH"
	.align	4
	.sectionentsize	8
	.align		4
        /*0000*/ 	.word	0x00000000
	.align		4
        /*0004*/ 	.word	0xffffffff
	.align		4
        /*0008*/ 	.word	index@(_ZN7cutlass13device_kernelINS_4gemm6kernel13GemmUniversalIN4cute5tupleIJiiiiEEENS1_10collective13CollectiveMmaINS1_35MainloopSm100TmaUmmaWarpSpecializedILi4ELi2ELi4ENS5_IJNS4_1CILi2EEENSA_ILi1EEESC_EEEEENS5_IJNSA_ILi128EEENSA_ILi64EEESF_EEENS_10tfloat32_tENS5_IJlSC_lEEESI_SJ_NS4_8TiledMMAINS4_8MMA_AtomIJNS4_23SM100_MMA_TF32_2x1SM_SSISI_SI_fLi128ELi64ELNS4_4UMMA5MajorE0ELSO_0ELNSN_7ScaleInE0ELSP_0EEEEEENS4_6LayoutINS5_IJSC_SC_SC_EEENS5_IJNSA_ILi0EEESU_SU_EEEEENS5_IJNS4_10UnderscoreESX_SX_EEEEENS4_18SM100_TMA_2SM_LOADENS4_14ComposedLayoutINS4_7SwizzleILi3ELi4ELi3EEENS4_18smem_ptr_flag_bitsILi32EEENSS_INS5_IJNSA_ILi8EEENSA_ILi32EEEEEENS5_IJS17_SC_EEEEEEEvNS4_8identityES10_S1B_vS1C_EENS_8epilogue10collective18CollectiveEpilogueINS1E_23Sm100TmaWarpSpecializedILi3ELi2ELi16ELb1ELb0EEEJNS5_IJSG_SG_SF_EEENS5_IJNSS_ISG_SC_EENSS_INS5_IJNSA_ILi16EEESB_EEENS5_IJSC_S17_EEEEEEEESI_SJ_SI_SJ_NS1E_6fusion15FusionCallbacksIS1I_NS1Q_17LinearCombinationISI_fSI_fLNS_15FloatRoundStyleE2EEES1J_S1P_JEEENS4_5SM1004TMEM4LOAD26SM100_TMEM_LOAD_32dp32b16xENS4_13SM90_TMA_LOADENS11_INS12_ILi2ELi4ELi3EEES15_NSS_INS5_IJS16_S1L_EEENS5_IJS1L_SC_EEEEEEENS4_39AutoVectorizingCopyWithAssumedAlignmentILi128EEENS4_14SM90_TMA_STOREES25_S27_S27_EEEvvEEEEvNT_6ParamsE)
	.align		4
        /*000c*/ 	.word	index@(__assertfail)
	.align		4
        /*0010*/ 	.word	0x00000000
	.align		4
        /*0014*/ 	.word	0xfffffffe
	.align		4
        /*0018*/ 	.word	0x00000000
	.align		4
        /*001c*/ 	.word	0xfffffffd
	.align		4
        /*0020*/ 	.word	0x00000000
	.align		4
        /*0024*/ 	.word	0xfffffffc


//--------------------- .nv.constant4             --------------------------
	.section	.nv.constant4,"a",@progbits
	.align	8
	.align		8
.nv.constant4:
        /*0000*/ 	.dword	__assertfail
	.align		8
        /*0008*/ 	.dword	__unnamed_1
	.align		8
        /*0010*/ 	.dword	__unnamed_2
	.align		8
        /*0018*/ 	.dword	_ZN40_INTERNAL_247f90b2_4_k_cu_9d77d12e_252324cuda3std3__45__cpo5beginE
	.align		8
        /*0020*/ 	.dword	_ZN40_INTERNAL_247f90b2_4_k_cu_9d77d12e_252324cuda3std3__45__cpo3endE
	.align		8
        /*0028*/ 	.dword	_ZN40_INTERNAL_247f90b2_4_k_cu_9d77d12e_252324cuda3std3__45__cpo6cbeginE
	.align		8
        /*0030*/ 	.dword	_ZN40_INTERNAL_247f90b2_4_k_cu_9d77d12e_252324cuda3std3__45__cpo4cendE
	.align		8
        /*0038*/ 	.dword	_ZN40_INTERNAL_247f90b2_4_k_cu_9d77d12e_252324cuda3std3__442_GLOBAL__N__247f90b2_4_k_cu_9d77d12e_252326ignoreE
	.align		8
        /*0040*/ 	.dword	_ZN40_INTERNAL_247f90b2_4_k_cu_9d77d12e_252324cuda3std3__419piecewise_constructE
	.align		8
        /*0048*/ 	.dword	_ZN40_INTERNAL_247f90b2_4_k_cu_9d77d12e_252324cuda3std3__48in_placeE
	.align		8
        /*0050*/ 	.dword	_ZN40_INTERNAL_247f90b2_4_k_cu_9d77d12e_252324cuda3std6ranges3__45__cpo4swapE
	.align		8
        /*0058*/ 	.dword	_ZN40_INTERNAL_247f90b2_4_k_cu_9d77d12e_252324cuda3std6ranges3__45__cpo9iter_moveE
	.align		8
        /*0060*/ 	.dword	_ZN40_INTERNAL_247f90b2_4_k_cu_9d77d12e_252324cute7productE
	.align		8
        /*0068*/ 	.dword	_ZN40_INTERNAL_247f90b2_4_k_cu_9d77d12e_252324cute1_E
	.align		8
        /*0070*/ 	.dword	$str$25
	.align		8
        /*0078*/ 	.dword	$str$26
	.align		8
        /*0080*/ 	.dword	$str$27
	.align		8
        /*0088*/ 	.dword	$str$28


//--------------------- .text._ZN7cutlass13device_kernelINS_4gemm6kernel13GemmUniversalIN4cute5tupleIJiiiiEEENS1_10collective13CollectiveMmaINS1_35MainloopSm100TmaUmmaWarpSpecializedILi4ELi2ELi4ENS5_IJNS4_1CILi2EEENSA_ILi1EEESC_EEEEENS5_IJNSA_ILi128EEENSA_ILi64EEESF_EEENS_10tfloat32_tENS5_IJlSC_lEEESI_SJ_NS4_8TiledMMAINS4_8MMA_AtomIJNS4_23SM100_MMA_TF32_2x1SM_SSISI_SI_fLi128ELi64ELNS4_4UMMA5MajorE0ELSO_0ELNSN_7ScaleInE0ELSP_0EEEEEENS4_6LayoutINS5_IJSC_SC_SC_EEENS5_IJNSA_ILi0EEESU_SU_EEEEENS5_IJNS4_10UnderscoreESX_SX_EEEEENS4_18SM100_TMA_2SM_LOADENS4_14ComposedLayoutINS4_7SwizzleILi3ELi4ELi3EEENS4_18smem_ptr_flag_bitsILi32EEENSS_INS5_IJNSA_ILi8EEENSA_ILi32EEEEEENS5_IJS17_SC_EEEEEEEvNS4_8identityES10_S1B_vS1C_EENS_8epilogue10collective18CollectiveEpilogueINS1E_23Sm100TmaWarpSpecializedILi3ELi2ELi16ELb1ELb0EEEJNS5_IJSG_SG_SF_EEENS5_IJNSS_ISG_SC_EENSS_INS5_IJNSA_ILi16EEESB_EEENS5_IJSC_S17_EEEEEEEESI_SJ_SI_SJ_NS1E_6fusion15FusionCallbacksIS1I_NS1Q_17LinearCombinationISI_fSI_fLNS_15FloatRoundStyleE2EEES1J_S1P_JEEENS4_5SM1004TMEM4LOAD26SM100_TMEM_LOAD_32dp32b16xENS4_13SM90_TMA_LOADENS11_INS12_ILi2ELi4ELi3EEES15_NSS_INS5_IJS16_S1L_EEENS5_IJS1L_SC_EEEEEEENS4_39AutoVectorizingCopyWithAssumedAlignmentILi128EEENS4_14SM90_TMA_STOREES25_S27_S27_EEEvvEEEEvNT_6ParamsE --------------------------
	.section	.text._ZN7cutlass13device_kernelINS_4gemm6kernel13GemmUniversalIN4cute5tupleIJiiiiEEENS1_10collective13CollectiveMmaINS1_35MainloopSm100TmaUmmaWarpSpecializedILi4ELi2ELi4ENS5_IJNS4_1CILi2EEENSA_ILi1EEESC_EEEEENS5_IJNSA_ILi128EEENSA_ILi64EEESF_EEENS_10tfloat32_tENS5_IJlSC_lEEESI_SJ_NS4_8TiledMMAINS4_8MMA_AtomIJNS4_23SM100_MMA_TF32_2x1SM_SSISI_SI_fLi128ELi64ELNS4_4UMMA5MajorE0ELSO_0ELNSN_7ScaleInE0ELSP_0EEEEEENS4_6LayoutINS5_IJSC_SC_SC_EEENS5_IJNSA_ILi0EEESU_SU_EEEEENS5_IJNS4_10UnderscoreESX_SX_EEEEENS4_18SM100_TMA_2SM_LOADENS4_14ComposedLayoutINS4_7SwizzleILi3ELi4ELi3EEENS4_18smem_ptr_flag_bitsILi32EEENSS_INS5_IJNSA_ILi8EEENSA_ILi32EEEEEENS5_IJS17_SC_EEEEEEEvNS4_8identityES10_S1B_vS1C_EENS_8epilogue10collective18CollectiveEpilogueINS1E_23Sm100TmaWarpSpecializedILi3ELi2ELi16ELb1ELb0EEEJNS5_IJSG_SG_SF_EEENS5_IJNSS_ISG_SC_EENSS_INS5_IJNSA_ILi16EEESB_EEENS5_IJSC_S17_EEEEEEEESI_SJ_SI_SJ_NS1E_6fusion15FusionCallbacksIS1I_NS1Q_17LinearCombinationISI_fSI_fLNS_15FloatRoundStyleE2EEES1J_S1P_JEEENS4_5SM1004TMEM4LOAD26SM100_TMEM_LOAD_32dp32b16xENS4_13SM90_TMA_LOADENS11_INS12_ILi2ELi4ELi3EEES15_NSS_INS5_IJS16_S1L_EEENS5_IJS1L_SC_EEEEEEENS4_39AutoVectorizingCopyWithAssumedAlignmentILi128EEENS4_14SM90_TMA_STOREES25_S27_S27_EEEvvEEEEvNT_6ParamsE,"ax",@progbits
	.align	128
.text._ZN7cutlass13device_kernelINS_4gemm6kernel13GemmUniversalIN4cute5tupleIJiiiiEEENS1_10collective13CollectiveMmaINS1_35MainloopSm100TmaUmmaWarpSpecializedILi4ELi2ELi4ENS5_IJNS4_1CILi2EEENSA_ILi1EEESC_EEEEENS5_IJNSA_ILi128EEENSA_ILi64EEESF_EEENS_10tfloat32_tENS5_IJlSC_lEEESI_SJ_NS4_8TiledMMAINS4_8MMA_AtomIJNS4_23SM100_MMA_TF32_2x1SM_SSISI_SI_fLi128ELi64ELNS4_4UMMA5MajorE0ELSO_0ELNSN_7ScaleInE0ELSP_0EEEEEENS4_6LayoutINS5_IJSC_SC_SC_EEENS5_IJNSA_ILi0EEESU_SU_EEEEENS5_IJNS4_10UnderscoreESX_SX_EEEEENS4_18SM100_TMA_2SM_LOADENS4_14ComposedLayoutINS4_7SwizzleILi3ELi4ELi3EEENS4_18smem_ptr_flag_bitsILi32EEENSS_INS5_IJNSA_ILi8EEENSA_ILi32EEEEEENS5_IJS17_SC_EEEEEEEvNS4_8identityES10_S1B_vS1C_EENS_8epilogue10collective18CollectiveEpilogueINS1E_23Sm100TmaWarpSpecializedILi3ELi2ELi16ELb1ELb0EEEJNS5_IJSG_SG_SF_EEENS5_IJNSS_ISG_SC_EENSS_INS5_IJNSA_ILi16EEESB_EEENS5_IJSC_S17_EEEEEEEESI_SJ_SI_SJ_NS1E_6fusion15FusionCallbacksIS1I_NS1Q_17LinearCombinationISI_fSI_fLNS_15FloatRoundStyleE2EEES1J_S1P_JEEENS4_5SM1004TMEM4LOAD26SM100_TMEM_LOAD_32dp32b16xENS4_13SM90_TMA_LOADENS11_INS12_ILi2ELi4ELi3EEES15_NSS_INS5_IJS16_S1L_EEENS5_IJS1L_SC_EEEEEEENS4_39AutoVectorizingCopyWithAssumedAlignmentILi128EEENS4_14SM90_TMA_STOREES25_S27_S27_EEEvvEEEEvNT_6ParamsE:
        .type           _ZN7cutlass13device_kernelINS_4gemm6kernel13GemmUniversalIN4cute5tupleIJiiiiEEENS1_10collective13CollectiveMmaINS1_35MainloopSm100TmaUmmaWarpSpecializedILi4ELi2ELi4ENS5_IJNS4_1CILi2EEENSA_ILi1EEESC_EEEEENS5_IJNSA_ILi128EEENSA_ILi64EEESF_EEENS_10tfloat32_tENS5_IJlSC_lEEESI_SJ_NS4_8TiledMMAINS4_8MMA_AtomIJNS4_23SM100_MMA_TF32_2x1SM_SSISI_SI_fLi128ELi64ELNS4_4UMMA5MajorE0ELSO_0ELNSN_7ScaleInE0ELSP_0EEEEEENS4_6LayoutINS5_IJSC_SC_SC_EEENS5_IJNSA_ILi0EEESU_SU_EEEEENS5_IJNS4_10UnderscoreESX_SX_EEEEENS4_18SM100_TMA_2SM_LOADENS4_14ComposedLayoutINS4_7SwizzleILi3ELi4ELi3EEENS4_18smem_ptr_flag_bitsILi32EEENSS_INS5_IJNSA_ILi8EEENSA_ILi32EEEEEENS5_IJS17_SC_EEEEEEEvNS4_8identityES10_S1B_vS1C_EENS_8epilogue10collective18CollectiveEpilogueINS1E_23Sm100TmaWarpSpecializedILi3ELi2ELi16ELb1ELb0EEEJNS5_IJSG_SG_SF_EEENS5_IJNSS_ISG_SC_EENSS_INS5_IJNSA_ILi16EEESB_EEENS5_IJSC_S17_EEEEEEEESI_SJ_SI_SJ_NS1E_6fusion15FusionCallbacksIS1I_NS1Q_17LinearCombinationISI_fSI_fLNS_15FloatRoundStyleE2EEES1J_S1P_JEEENS4_5SM1004TMEM4LOAD26SM100_TMEM_LOAD_32dp32b16xENS4_13SM90_TMA_LOADENS11_INS12_ILi2ELi4ELi3EEES15_NSS_INS5_IJS16_S1L_EEENS5_IJS1L_SC_EEEEEEENS4_39AutoVectorizingCopyWithAssumedAlignmentILi128EEENS4_14SM90_TMA_STOREES25_S27_S27_EEEvvEEEEvNT_6ParamsE,@function
        .size           _ZN7cutlass13device_kernelINS_4gemm6kernel13GemmUniversalIN4cute5tupleIJiiiiEEENS1_10collective13CollectiveMmaINS1_35MainloopSm100TmaUmmaWarpSpecializedILi4ELi2ELi4ENS5_IJNS4_1CILi2EEENSA_ILi1EEESC_EEEEENS5_IJNSA_ILi128EEENSA_ILi64EEESF_EEENS_10tfloat32_tENS5_IJlSC_lEEESI_SJ_NS4_8TiledMMAINS4_8MMA_AtomIJNS4_23SM100_MMA_TF32_2x1SM_SSISI_SI_fLi128ELi64ELNS4_4UMMA5MajorE0ELSO_0ELNSN_7ScaleInE0ELSP_0EEEEEENS4_6LayoutINS5_IJSC_SC_SC_EEENS5_IJNSA_ILi0EEESU_SU_EEEEENS5_IJNS4_10UnderscoreESX_SX_EEEEENS4_18SM100_TMA_2SM_LOADENS4_14ComposedLayoutINS4_7SwizzleILi3ELi4ELi3EEENS4_18smem_ptr_flag_bitsILi32EEENSS_INS5_IJNSA_ILi8EEENSA_ILi32EEEEEENS5_IJS17_SC_EEEEEEEvNS4_8identityES10_S1B_vS1C_EENS_8epilogue10collective18CollectiveEpilogueINS1E_23Sm100TmaWarpSpecializedILi3ELi2ELi16ELb1ELb0EEEJNS5_IJSG_SG_SF_EEENS5_IJNSS_ISG_SC_EENSS_INS5_IJNSA_ILi16EEESB_EEENS5_IJSC_S17_EEEEEEEESI_SJ_SI_SJ_NS1E_6fusion15FusionCallbacksIS1I_NS1Q_17LinearCombinationISI_fSI_fLNS_15FloatRoundStyleE2EEES1J_S1P_JEEENS4_5SM1004TMEM4LOAD26SM100_TMEM_LOAD_32dp32b16xENS4_13SM90_TMA_LOADENS11_INS12_ILi2ELi4ELi3EEES15_NSS_INS5_IJS16_S1L_EEENS5_IJS1L_SC_EEEEEEENS4_39AutoVectorizingCopyWithAssumedAlignmentILi128EEENS4_14SM90_TMA_STOREES25_S27_S27_EEEvvEEEEvNT_6ParamsE,(.L_x_179 - _ZN7cutlass13device_kernelINS_4gemm6kernel13GemmUniversalIN4cute5tupleIJiiiiEEENS1_10collective13CollectiveMmaINS1_35MainloopSm100TmaUmmaWarpSpecializedILi4ELi2ELi4ENS5_IJNS4_1CILi2EEENSA_ILi1EEESC_EEEEENS5_IJNSA_ILi128EEENSA_ILi64EEESF_EEENS_10tfloat32_tENS5_IJlSC_lEEESI_SJ_NS4_8TiledMMAINS4_8MMA_AtomIJNS4_23SM100_MMA_TF32_2x1SM_SSISI_SI_fLi128ELi64ELNS4_4UMMA5MajorE0ELSO_0ELNSN_7ScaleInE0ELSP_0EEEEEENS4_6LayoutINS5_IJSC_SC_SC_EEENS5_IJNSA_ILi0EEESU_SU_EEEEENS5_IJNS4_10UnderscoreESX_SX_EEEEENS4_18SM100_TMA_2SM_LOADENS4_14ComposedLayoutINS4_7SwizzleILi3ELi4ELi3EEENS4_18smem_ptr_flag_bitsILi32EEENSS_INS5_IJNSA_ILi8EEENSA_ILi32EEEEEENS5_IJS17_SC_EEEEEEEvNS4_8identityES10_S1B_vS1C_EENS_8epilogue10collective18CollectiveEpilogueINS1E_23Sm100TmaWarpSpecializedILi3ELi2ELi16ELb1ELb0EEEJNS5_IJSG_SG_SF_EEENS5_IJNSS_ISG_SC_EENSS_INS5_IJNSA_ILi16EEESB_EEENS5_IJSC_S17_EEEEEEEESI_SJ_SI_SJ_NS1E_6fusion15FusionCallbacksIS1I_NS1Q_17LinearCombinationISI_fSI_fLNS_15FloatRoundStyleE2EEES1J_S1P_JEEENS4_5SM1004TMEM4LOAD26SM100_TMEM_LOAD_32dp32b16xENS4_13SM90_TMA_LOADENS11_INS12_ILi2ELi4ELi3EEES15_NSS_INS5_IJS16_S1L_EEENS5_IJS1L_SC_EEEEEEENS4_39AutoVectorizingCopyWithAssumedAlignmentILi128EEENS4_14SM90_TMA_STOREES25_S27_S27_EEEvvEEEEvNT_6ParamsE)
        .other          _ZN7cutlass13device_kernelINS_4gemm6kernel13GemmUniversalIN4cute5tupleIJiiiiEEENS1_10collective13CollectiveMmaINS1_35MainloopSm100TmaUmmaWarpSpecializedILi4ELi2ELi4ENS5_IJNS4_1CILi2EEENSA_ILi1EEESC_EEEEENS5_IJNSA_ILi128EEENSA_ILi64EEESF_EEENS_10tfloat32_tENS5_IJlSC_lEEESI_SJ_NS4_8TiledMMAINS4_8MMA_AtomIJNS4_23SM100_MMA_TF32_2x1SM_SSISI_SI_fLi128ELi64ELNS4_4UMMA5MajorE0ELSO_0ELNSN_7ScaleInE0ELSP_0EEEEEENS4_6LayoutINS5_IJSC_SC_SC_EEENS5_IJNSA_ILi0EEESU_SU_EEEEENS5_IJNS4_10UnderscoreESX_SX_EEEEENS4_18SM100_TMA_2SM_LOADENS4_14ComposedLayoutINS4_7SwizzleILi3ELi4ELi3EEENS4_18smem_ptr_flag_bitsILi32EEENSS_INS5_IJNSA_ILi8EEENSA_ILi32EEEEEENS5_IJS17_SC_EEEEEEEvNS4_8identityES10_S1B_vS1C_EENS_8epilogue10collective18CollectiveEpilogueINS1E_23Sm100TmaWarpSpecializedILi3ELi2ELi16ELb1ELb0EEEJNS5_IJSG_SG_SF_EEENS5_IJNSS_ISG_SC_EENSS_INS5_IJNSA_ILi16EEESB_EEENS5_IJSC_S17_EEEEEEEESI_SJ_SI_SJ_NS1E_6fusion15FusionCallbacksIS1I_NS1Q_17LinearCombinationISI_fSI_fLNS_15FloatRoundStyleE2EEES1J_S1P_JEEENS4_5SM1004TMEM4LOAD26SM100_TMEM_LOAD_32dp32b16xENS4_13SM90_TMA_LOADENS11_INS12_ILi2ELi4ELi3EEES15_NSS_INS5_IJS16_S1L_EEENS5_IJS1L_SC_EEEEEEENS4_39AutoVectorizingCopyWithAssumedAlignmentILi128EEENS4_14SM90_TMA_STOREES25_S27_S27_EEEvvEEEEvNT_6ParamsE,@"STO_CUDA_ENTRY STV_DEFAULT"
_ZN7cutlass13device_kernelINS_4gemm6kernel13GemmUniversalIN4cute5tupleIJiiiiEEENS1_10collective13CollectiveMmaINS1_35MainloopSm100TmaUmmaWarpSpecializedILi4ELi2ELi4ENS5_IJNS4_1CILi2EEENSA_ILi1EEESC_EEEEENS5_IJNSA_ILi128EEENSA_ILi64EEESF_EEENS_10tfloat32_tENS5_IJlSC_lEEESI_SJ_NS4_8TiledMMAINS4_8MMA_AtomIJNS4_23SM100_MMA_TF32_2x1SM_SSISI_SI_fLi128ELi64ELNS4_4UMMA5MajorE0ELSO_0ELNSN_7ScaleInE0ELSP_0EEEEEENS4_6LayoutINS5_IJSC_SC_SC_EEENS5_IJNSA_ILi0EEESU_SU_EEEEENS5_IJNS4_10UnderscoreESX_SX_EEEEENS4_18SM100_TMA_2SM_LOADENS4_14ComposedLayoutINS4_7SwizzleILi3ELi4ELi3EEENS4_18smem_ptr_flag_bitsILi32EEENSS_INS5_IJNSA_ILi8EEENSA_ILi32EEEEEENS5_IJS17_SC_EEEEEEEvNS4_8identityES10_S1B_vS1C_EENS_8epilogue10collective18CollectiveEpilogueINS1E_23Sm100TmaWarpSpecializedILi3ELi2ELi16ELb1ELb0EEEJNS5_IJSG_SG_SF_EEENS5_IJNSS_ISG_SC_EENSS_INS5_IJNSA_ILi16EEESB_EEENS5_IJSC_S17_EEEEEEEESI_SJ_SI_SJ_NS1E_6fusion15FusionCallbacksIS1I_NS1Q_17LinearCombinationISI_fSI_fLNS_15FloatRoundStyleE2EEES1J_S1P_JEEENS4_5SM1004TMEM4LOAD26SM100_TMEM_LOAD_32dp32b16xENS4_13SM90_TMA_LOADENS11_INS12_ILi2ELi4ELi3EEES15_NSS_INS5_IJS16_S1L_EEENS5_IJS1L_SC_EEEEEEENS4_39AutoVectorizingCopyWithAssumedAlignmentILi128EEENS4_14SM90_TMA_STOREES25_S27_S27_EEEvvEEEEvNT_6ParamsE:
[----:B------:R-:W1:Y:S01]  /*0000*/  LDC R1, c[0x0][0x37c] ;  /* 0x0000df00ff017b82 */ /* 0x000e620000000800 */
[----:B------:R-:W2:Y:S01]  /*0010*/  S2R R69, SR_TID.X ;  /* 0x0000000000457919 */ /* 0x000ea20000002100 */
[----:B------:R-:W3:Y:S06]  /*0020*/  LDCU.64 UR8, c[0x0][0x890] ;  /* 0x00011200ff0877ac */ /* 0x000eec0008000a00 */
[----:B------:R-:W4:Y:S01]  /*0030*/  S2UR UR47, SR_CgaCtaId ;  /* 0x00000000002f79c3 */ /* 0x000f220000008800 */
[----:B------:R-:W-:Y:S02]  /*0040*/  PRMT R64, RZ, 0x7610, R64 ;  /* 0x00007610ff407816 */ /* 0x000fe40000000040 */
[----:B------:R-:W-:Y:S01]  /*0050*/  ELECT P1, URZ, PT ;  /* 0x0000000000ff782f */ /* 0x000fe20003820000 */
[----:B------:R-:W1:Y:S01]  /*0060*/  LDCU.64 UR56, c[0x0][0x358] ;  /* 0x00006b00ff3877ac */ /* 0x000e620008000a00 */
[----:B---3--:R-:W-:-:S04]  /*0070*/  UISETP.NE.U32.AND UP0, UPT, UR8, URZ, UPT ;  /* 0x000000ff0800728c */ /* 0x008fc8000bf05070 */
[----:B------:R-:W-:Y:S02]  /*0080*/  UISETP.NE.AND.EX UP0, UPT, UR9, URZ, UPT, UP0 ;  /* 0x000000ff0900728c */ /* 0x000fe4000bf05300 */
[----:B----4-:R-:W-:Y:S02]  /*0090*/  ULOP3.LUT UR5, UR47, 0x1, URZ, 0xc0, !UPT ;  /* 0x000000012f057892 */ /* 0x010fe4000f8ec0ff */
[----:B------:R-:W-:Y:S01]  /*00a0*/  ULOP3.LUT UR4, UR47, 0x1, URZ, 0x3c, !UPT ;  /* 0x000000012f047892 */ /* 0x000fe2000f8e3cff */
[----:B--2---:R-:W-:-:S03]  /*00b0*/  SHF.R.U32.HI R68, RZ, 0x5, R69 ;  /* 0x00000005ff447819 */ /* 0x004fc60000011645 */
[----:B------:R-:W-:Y:S02]  /*00c0*/  IMAD.U32 R12, RZ, RZ, UR5 ;  /* 0x00000005ff0c7e24 */ /* 0x000fe4000f8e00ff */
[----:B------:R-:W-:Y:S01]  /*00d0*/  IMAD.U32 R11, RZ, RZ, UR4 ;  /* 0x00000004ff0b7e24 */ /* 0x000fe2000f8e00ff */
[----:B------:R-:W2:Y:S02]  /*00e0*/  SHFL.IDX PT, R0, R68, RZ, 0x1f ;  /* 0x00001fff44007589 */ /* 0x000ea400000e0000 */
[----:B--2---:R-:W-:Y:S01]  /*00f0*/  R2UR UR10, R0 ;  /* 0x00000000000a72ca */ /* 0x004fe200000e0000 */
[----:B-1----:R-:W-:-:S14]  /*0100*/  BRA.U UP0, `(.L_x_0) ;  /* 0x00000001002c7547 */ /* 0x002fdc000b800000 */
[----:B------:R-:W1:Y:S02]  /*0110*/  LDCU.64 UR4, c[0x0][0x888] ;  /* 0x00011100ff0477ac */ /* 0x000e640008000a00 */
[----:B-1----:R-:W-:-:S04]  /*0120*/  UISETP.NE.U32.AND UP0, UPT, UR4, URZ, UPT ;  /* 0x000000ff0400728c */ /* 0x002fc8000bf05070 */
[----:B------:R-:W-:-:S09]  /*0130*/  UISETP.NE.AND.EX UP0, UPT, UR5, URZ, UPT, UP0 ;  /* 0x000000ff0500728c */ /* 0x000fd2000bf05300 */
[----:B------:R-:W-:Y:S05]  /*0140*/  BRA.U !UP0, `(.L_x_1) ;  /* 0x0000000108107547 */ /* 0x000fea000b800000 */
[----:B------:R-:W1:Y:S02]  /*0150*/  LDC.64 R2, c[0x0][0x888] ;  /* 0x00022200ff027b82 */ /* 0x000e640000000a00 */
[----:B-1----:R1:W5:Y:S01]  /*0160*/  LDG.E R35, desc[UR56][R2.64] ;  /* 0x0000003802237981 */ /* 0x002362000c1e1900 */
[----:B------:R-:W-:Y:S01]  /*0170*/  HFMA2 R64, -RZ, RZ, 0, 5.9604644775390625e-08 ;  /* 0x00000001ff407431 */ /* 0x000fe200000001ff */
[----:B------:R-:W-:Y:S05]  /*0180*/  BRA `(.L_x_0) ;  /* 0x00000000000c7947 */ /* 0x000fea0003800000 */
.L_x_1:
[----:B------:R-:W1:Y:S01]  /*0190*/  LDCU UR4, c[0x0][0x880] ;  /* 0x00011000ff0477ac */ /* 0x000e620008000800 */
[----:B------:R-:W-:Y:S01]  /*01a0*/  HFMA2 R64, -RZ, RZ, 0, 5.9604644775390625e-08 ;  /* 0x00000001ff407431 */ /* 0x000fe200000001ff */
[----:B-1----:R-:W-:-:S07]  /*01b0*/  MOV R35, UR4 ;  /* 0x0000000400237c02 */ /* 0x002fce0008000f00 */
.L_x_0:
[----:B------:R-:W2:Y:S02]  /*01c0*/  LDCU.64 UR4, c[0x0][0x8b0] ;  /* 0x00011600ff0477ac */ /* 0x000ea40008000a00 */
[----:B--2---:R-:W-:-:S04]  /*01d0*/  UISETP.NE.U32.AND UP0, UPT, UR4, URZ, UPT ;  /* 0x000000ff0400728c */ /* 0x004fc8000bf05070 */
[----:B------:R-:W-:-:S09]  /*01e0*/  UISETP.NE.AND.EX UP0, UPT, UR5, URZ, UPT, UP0 ;  /* 0x000000ff0500728c */ /* 0x000fd2000bf05300 */
[----:B------:R-:W-:Y:S05]  /*01f0*/  BRA.U UP0, `(.L_x_2) ;  /* 0x0000000100247547 */ /* 0x000fea000b800000 */
[----:B------:R-:W2:Y:S02]  /*0200*/  LDCU.64 UR4, c[0x0][0x8a8] ;  /* 0x00011500ff0477ac */ /* 0x000ea40008000a00 */
[----:B--2---:R-:W-:-:S04]  /*0210*/  UISETP.NE.U32.AND UP0, UPT, UR4, URZ, UPT ;  /* 0x000000ff0400728c */ /* 0x004fc8000bf05070 */
[----:B------:R-:W-:-:S09]  /*0220*/  UISETP.NE.AND.EX UP0, UPT, UR5, URZ, UPT, UP0 ;  /* 0x000000ff0500728c */ /* 0x000fd2000bf05300 */
[----:B------:R-:W-:Y:S05]  /*0230*/  BRA.U !UP0, `(.L_x_3) ;  /* 0x00000001080c7547 */ /* 0x000fea000b800000 */
[----:B-1----:R-:W1:Y:S02]  /*0240*/  LDC.64 R2, c[0x0][0x8a8] ;  /* 0x00022a00ff027b82 */ /* 0x002e640000000a00 */
[----:B-1----:R2:W5:Y:S01]  /*0250*/  LDG.E R33, desc[UR56][R2.64] ;  /* 0x0000003802217981 */ /* 0x002562000c1e1900 */
[----:B------:R-:W-:Y:S05]  /*0260*/  BRA `(.L_x_2) ;  /* 0x0000000000087947 */ /* 0x000fea0003800000 */
.L_x_3:
[----:B------:R-:W2:Y:S02]  /*0270*/  LDCU UR4, c[0x0][0x8a0] ;  /* 0x00011400ff0477ac */ /* 0x000ea40008000800 */
[----:B--2---:R-:W-:Y:S02]  /*0280*/  MOV R33, UR4 ;  /* 0x0000000400217c02 */ /* 0x004fe40008000f00 */
.L_x_2:
[----:B------:R-:W-:Y:S01]  /*0290*/  IMAD.U32 R0, RZ, RZ, UR10 ;  /* 0x0000000aff007e24 */ /* 0x000fe2000f8e00ff */
[----:B------:R-:W-:Y:S04]  /*02a0*/  BSSY.RECONVERGENT B0, `(.L_x_4) ;  /* 0x000000c000007945 */ /* 0x000fe80003800200 */
[C---:B------:R-:W-:Y:S02]  /*02b0*/  ISETP.NE.OR P2, PT, R0.reuse, 0x1, !P1 ;  /* 0x000000010000780c */ /* 0x040fe40004f45670 */
[----:B------:R-:W-:-:S11]  /*02c0*/  ISETP.NE.OR P0, PT, R0, 0x3, !P1 ;  /* 0x000000030000780c */ /* 0x000fd60004f05670 */
[----:B------:R-:W-:Y:S05]  /*02d0*/  @P2 BRA `(.L_x_5) ;  /* 0x0000000000202947 */ /* 0x000fea0003800000 */
[----:B------:R-:W3:Y:S02]  /*02e0*/  LDCU.64 UR4, c[0x0][0x348] ;  /* 0x00006900ff0477ac */ /* 0x000ee40008000a00 */
[----:B---3--:R-:W-:Y:S02]  /*02f0*/  UIADD3 UR6, UP1, UPT, UR4, 0x80, URZ ;  /* 0x0000008004067890 */ /* 0x008fe4000ff3e0ff */
[----:B------:R-:W-:Y:S02]  /*0300*/  UIADD3 UR4, UP0, UPT, UR4, 0x180, URZ ;  /* 0x0000018004047890 */ /* 0x000fe4000ff1e0ff */
[----:B------:R-:W-:Y:S02]  /*0310*/  UIADD3.X UR7, UPT, UPT, URZ, UR5, URZ, UP1, !UPT ;  /* 0x00000005ff077290 */ /* 0x000fe40008ffe4ff */
[----:B------:R-:W-:-:S07]  /*0320*/  UIADD3.X UR5, UPT, UPT, URZ, UR5, URZ, UP0, !UPT ;  /* 0x00000005ff057290 */ /* 0x000fce00087fe4ff */
[----:B------:R3:W-:Y:S02]  /*0330*/  UTMACCTL.PF [UR6] ;  /* 0x00000000060079b9 */ /* 0x0007e40008040000 */
[----:B------:R3:W-:Y:S02]  /*0340*/  UTMACCTL.PF [UR4] ;  /* 0x00000000040079b9 */ /* 0x0007e40008040000 */
[----:B---3--:R-:W-:Y:S01]  /*0350*/  NOP ;  /* 0x0000000000007918 */ /* 0x008fe20000000000 */
.L_x_5:
[----:B------:R-:W-:Y:S05]  /*0360*/  BSYNC.RECONVERGENT B0 ;  /* 0x0000000000007941 */ /* 0x000fea0003800200 */
.L_x_4:
[----:B------:R-:W-:Y:S04]  /*0370*/  BSSY.RECONVERGENT B0, `(.L_x_6) ;  /* 0x000000a000007945 */ /* 0x000fe80003800200 */
        /* <DEDUP_REMOVED lines=9> */
.L_x_7:
[----:B------:R-:W-:Y:S05]  /*0410*/  BSYNC.RECONVERGENT B0 ;  /* 0x0000000000007941 */ /* 0x000fea0003800200 */
.L_x_6:
[----:B------:R-:W3:Y:S01]  /*0420*/  LDCU.64 UR4, c[0x0][0x888] ;  /* 0x00011100ff0477ac */ /* 0x000ee20008000a00 */
[----:B------:R-:W-:Y:S02]  /*0430*/  UISETP.EQ.U32.AND UP1, UPT, UR8, URZ, UPT ;  /* 0x000000ff0800728c */ /* 0x000fe4000bf22070 */
[----:B------:R-:W-:Y:S02]  /*0440*/  UPLOP3.LUT UP5, UPT, UPT, UPT, UPT, 0x80, 0x8 ;  /* 0x000000000008789c */ /* 0x000fe40003faf070 */
[----:B---3--:R-:W-:-:S04]  /*0450*/  UISETP.NE.U32.AND UP0, UPT, UR4, URZ, UPT ;  /* 0x000000ff0400728c */ /* 0x008fc8000bf05070 */
[----:B------:R-:W-:-:S04]  /*0460*/  UISETP.NE.AND.EX UP0, UPT, UR5, URZ, UPT, UP0 ;  /* 0x000000ff0500728c */ /* 0x000fc8000bf05300 */
[----:B------:R-:W-:-:S04]  /*0470*/  UISETP.EQ.OR.EX UP2, UPT, UR9, URZ, !UP0, UP1 ;  /* 0x000000ff0900728c */ /* 0x000fc8000c742710 */
[----:B------:R-:W-:-:S05]  /*0480*/  UP2UR UR53, UPR, URZ, 0x4 ;  /* 0x00000004ff357883 */ /* 0x000fca0008000000 */
[----:B------:R-:W-:Y:S07]  /*0490*/  BRA.U !UP2, `(.L_x_8) ;  /* 0x000000010a207547 */ /* 0x000fee000b800000 */
[----:B------:R-:W-:Y:S01]  /*04a0*/  UISETP.NE.U32.AND UP2, UPT, UR8, URZ, UPT ;  /* 0x000000ff0800728c */ /* 0x000fe2000bf45070 */
[----:B-----5:R-:W-:Y:S01]  /*04b0*/  FSETP.NEU.AND P0, PT, R35, RZ, PT ;  /* 0x000000ff2300720b */ /* 0x020fe20003f0d000 */
[----:B------:R-:W-:Y:S02]  /*04c0*/  USEL UR4, URZ, 0xffffffff, UP0 ;  /* 0xffffffffff047887 */ /* 0x000fe40008000000 */
[----:B------:R-:W-:-:S10]  /*04d0*/  UISETP.NE.AND.EX UP2, UPT, UR9, URZ, UPT, UP2 ;  /* 0x000000ff0900728c */ /* 0x000fd4000bf45320 */
[----:B------:R-:W-:Y:S01]  /*04e0*/  VOTEU.ANY UP1, P0 ;  /* 0x0000000000ff7886 */ /* 0x000fe20000020100 */
[----:B------:R-:W-:-:S04]  /*04f0*/  @!UP2 USEL UR4, URZ, 0xffffffff, UP1 ;  /* 0xffffffffff04a887 */ /* 0x000fc80008800000 */
[----:B------:R-:W-:-:S04]  /*0500*/  ULOP3.LUT UR4, UR4, 0x1, URZ, 0xc0, !UPT ;  /* 0x0000000104047892 */ /* 0x000fc8000f8ec0ff */
[----:B------:R-:W-:-:S11]  /*0510*/  UISETP.NE.U32.AND UP5, UPT, UR4, 0x1, UPT ;  /* 0x000000010400788c */ /* 0x000fd6000bfa5070 */
.L_x_8:
[----:B------:R-:W3:Y:S01]  /*0520*/  SHFL.IDX PT, R0, R68, RZ, 0x1f ;  /* 0x00001fff44007589 */ /* 0x000ee200000e0000 */
[----:B------:R-:W-:Y:S01]  /*0530*/  R2UR UR4, R12 ;  /* 0x000000000c0472ca */ /* 0x000fe200000e0000 */
[----:B------:R-:W-:-:S04]  /*0540*/  UISETP.NE.AND UP1, UPT, UR10, 0x2, UPT ;  /* 0x000000020a00788c */ /* 0x000fc8000bf25270 */
[----:B------:R-:W-:-:S08]  /*0550*/  USEL UR37, URZ, 0x1, UP1 ;  /* 0x00000001ff257887 */ /* 0x000fd00008800000 */
[----:B------:R-:W-:-:S06]  /*0560*/  UISETP.EQ.AND UP2, UPT, UR4, URZ, !UP1 ;  /* 0x000000ff0400728c */ /* 0x000fcc000cf42270 */
[----:B------:R-:W-:Y:S02]  /*0570*/  PLOP3.LUT P5, PT, P1, PT, UP2, 0x80, 0x8 ;  /* 0x000000000008781c */ /* 0x000fe40000faf028 */
[----:B---3--:R-:W-:-:S13]  /*0580*/  ISETP.NE.AND P0, PT, R0, RZ, PT ;  /* 0x000000ff0000720c */ /* 0x008fda0003f05270 */
[----:B------:R-:W-:Y:S05]  /*0590*/  @P0 BRA `(.L_x_9) ;  /* 0x0000000000440947 */ /* 0x000fea0003800000 */
[----:B------:R-:W-:Y:S01]  /*05a0*/  UMOV UR4, 0x400 ;  /* 0x0000040000047882 */ /* 0x000fe20000000000 */
[----:B------:R-:W-:Y:S01]  /*05b0*/  UMOV UR6, 0x1 ;  /* 0x0000000100067882 */ /* 0x000fe20000000000 */
[----:B------:R-:W-:Y:S02]  /*05c0*/  ULEA UR4, UR47, UR4, 0x18 ;  /* 0x000000042f047291 */ /* 0x000fe4000f8ec0ff */
[----:B------:R-:W-:-:S04]  /*05d0*/  UIADD3 UR6, UPT, UPT, -UR6, 0x100000, URZ ;  /* 0x0010000006067890 */ /* 0x000fc8000fffe1ff */
[----:B------:R-:W-:Y:S02]  /*05e0*/  USHF.L.U32 UR7, UR6, 0xb, URZ ;  /* 0x0000000b06077899 */ /* 0x000fe400080006ff */
[----:B------:R-:W-:Y:S01]  /*05f0*/  USHF.L.U32 UR6, UR6, 0x1, URZ ;  /* 0x0000000106067899 */ /* 0x000fe200080006ff */
[----:B------:R-:W-:Y:S01]  /*0600*/  ELECT P0, URZ, PT ;  /* 0x0000000000ff782f */ /* 0x000fe20003800000 */
[----:B------:R-:W3:Y:S10]  /*0610*/  FENCE.VIEW.ASYNC.S ;  /* 0x00000000000073c6 */ /* 0x000ef40000000000 */
[----:B---3--:R3:W4:Y:S01]  /*0620*/  SYNCS.EXCH.64 URZ, [UR4], UR6 ;  /* 0x0000000604ff75b2 */ /* 0x0087220008000100 */
[----:B------:R3:W1:Y:S01]  /*0630*/  SYNCS.EXCH.64 URZ, [UR4+0x20], UR6 ;  /* 0x0000200604ff75b2 */ /* 0x0006620008000100 */
[----:B------:R3:W1:Y:S01]  /*0640*/  SYNCS.EXCH.64 URZ, [UR4+0x8], UR6 ;  /* 0x0000080604ff75b2 */ /* 0x0006620008000100 */
[----:B------:R3:W1:Y:S01]  /*0650*/  SYNCS.EXCH.64 URZ, [UR4+0x28], UR6 ;  /* 0x0000280604ff75b2 */ /* 0x0006620008000100 */
[----:B------:R3:W1:Y:S01]  /*0660*/  SYNCS.EXCH.64 URZ, [UR4+0x10], UR6 ;  /* 0x0000100604ff75b2 */ /* 0x0006620008000100 */
[----:B------:R3:W1:Y:S01]  /*0670*/  SYNCS.EXCH.64 URZ, [UR4+0x30], UR6 ;  /* 0x0000300604ff75b2 */ /* 0x0006620008000100 */
[----:B------:R3:W1:Y:S01]  /*0680*/  SYNCS.EXCH.64 URZ, [UR4+0x18], UR6 ;  /* 0x0000180604ff75b2 */ /* 0x0006620008000100 */
[----:B------:R3:W1:Y:S01]  /*0690*/  SYNCS.EXCH.64 URZ, [UR4+0x38], UR6 ;  /* 0x0000380604ff75b2 */ /* 0x0006620008000100 */
[----:B------:R-:W-:Y:S01]  /*06a0*/  NOP ;  /* 0x0000000000007918 */ /* 0x000fe20000000000 */
.L_x_9:
[----:B------:R-:W2:Y:S01]  /*06b0*/  SHFL.IDX PT, R0, R68, RZ, 0x1f ;  /* 0x00001fff44007589 */ /* 0x000ea200000e0000 */
[----:B------:R-:W-:Y:S01]  /*06c0*/  NOP ;  /* 0x0000000000007918 */ /* 0x000fe20000000000 */
[----:B--2---:R-:W-:-:S13]  /*06d0*/  ISETP.NE.AND P0, PT, R0, 0x1, PT ;  /* 0x000000010000780c */ /* 0x004fda0003f05270 */
[----:B------:R-:W-:Y:S05]  /*06e0*/  @P0 BRA `(.L_x_10) ;  /* 0x00000000004c0947 */ /* 0x000fea0003800000 */
[----:B---3--:R-:W-:Y:S01]  /*06f0*/  UMOV UR4, 0x400 ;  /* 0x0000040000047882 */ /* 0x008fe20000000000 */
[----:B------:R-:W-:Y:S01]  /*0700*/  UMOV UR8, 0x20 ;  /* 0x0000002000087882 */ /* 0x000fe20000000000 */
[----:B------:R-:W-:Y:S01]  /*0710*/  UMOV UR6, 0x80 ;  /* 0x0000008000067882 */ /* 0x000fe20000000000 */
[----:B------:R-:W-:Y:S02]  /*0720*/  ULEA UR4, UR47, UR4, 0x18 ;  /* 0x000000042f047291 */ /* 0x000fe4000f8ec0ff */
[----:B------:R-:W-:-:S04]  /*0730*/  UIADD3 UR8, UPT, UPT, -UR8, 0x100000, URZ ;  /* 0x0010000008087890 */ /* 0x000fc8000fffe1ff */
[----:B------:R-:W-:Y:S02]  /*0740*/  USHF.L.U32 UR9, UR8, 0xb, URZ ;  /* 0x0000000b08097899 */ /* 0x000fe400080006ff */
[----:B------:R-:W-:Y:S02]  /*0750*/  USHF.L.U32 UR8, UR8, 0x1, URZ ;  /* 0x0000000108087899 */ /* 0x000fe400080006ff */
[----:B------:R-:W-:-:S04]  /*0760*/  UIADD3 UR6, UPT, UPT, -UR6, 0x100000, URZ ;  /* 0x0010000006067890 */ /* 0x000fc8000fffe1ff */
[----:B------:R-:W-:Y:S02]  /*0770*/  USHF.L.U32 UR7, UR6, 0xb, URZ ;  /* 0x0000000b06077899 */ /* 0x000fe400080006ff */
[----:B------:R-:W-:Y:S01]  /*0780*/  USHF.L.U32 UR6, UR6, 0x1, URZ ;  /* 0x0000000106067899 */ /* 0x000fe200080006ff */
[----:B------:R-:W-:Y:S01]  /*0790*/  ELECT P0, URZ, PT ;  /* 0x0000000000ff782f */ /* 0x000fe20003800000 */
[----:B------:R-:W2:Y:S02]  /*07a0*/  FENCE.VIEW.ASYNC.S ;  /* 0x00000000000073c6 */ /* 0x000ea40000000000 */
[----:B--2---:R2:W3:Y:S08]  /*07b0*/  SYNCS.EXCH.64 URZ, [UR4+0x40], UR8 ;  /* 0x0000400804ff75b2 */ /* 0x0044f00008000100 */
[----:B------:R2:W1:Y:S01]  /*07c0*/  SYNCS.EXCH.64 URZ, [UR4+0x58], UR6 ;  /* 0x0000580604ff75b2 */ /* 0x0004620008000100 */
[----:B------:R2:W1:Y:S01]  /*07d0*/  SYNCS.EXCH.64 URZ, [UR4+0x48], UR8 ;  /* 0x0000480804ff75b2 */ /* 0x0004620008000100 */
[----:B------:R2:W1:Y:S01]  /*07e0*/  SYNCS.EXCH.64 URZ, [UR4+0x60], UR6 ;  /* 0x0000600604ff75b2 */ /* 0x0004620008000100 */
[----:B------:R2:W1:Y:S01]  /*07f0*/  SYNCS.EXCH.64 URZ, [UR4+0x50], UR8 ;  /* 0x0000500804ff75b2 */ /* 0x0004620008000100 */
[----:B------:R2:W1:Y:S01]  /*0800*/  SYNCS.EXCH.64 URZ, [UR4+0x68], UR6 ;  /* 0x0000680604ff75b2 */ /* 0x0004620008000100 */
[----:B------:R-:W-:Y:S01]  /*0810*/  NOP ;  /* 0x0000000000007918 */ /* 0x000fe20000000000 */
.L_x_10:
[----:B------:R-:W4:Y:S01]  /*0820*/  SHFL.IDX PT, R0, R68, RZ, 0x1f ;  /* 0x00001fff44007589 */ /* 0x000f2200000e0000 */
[----:B------:R-:W-:Y:S01]  /*0830*/  NOP ;  /* 0x0000000000007918 */ /* 0x000fe20000000000 */
[----:B----4-:R-:W-:-:S13]  /*0840*/  ISETP.NE.AND P0, PT, R0, 0x3, PT ;  /* 0x000000030000780c */ /* 0x010fda0003f05270 */
[----:B------:R-:W-:Y:S05]  /*0850*/  @P0 BRA `(.L_x_11) ;  /* 0x00000000002c0947 */ /* 0x000fea0003800000 */
[----:B--23--:R-:W-:Y:S01]  /*0860*/  UMOV UR6, 0x400 ;  /* 0x0000040000067882 */ /* 0x00cfe20000000000 */
[----:B------:R-:W-:Y:S01]  /*0870*/  UMOV UR4, 0x20 ;  /* 0x0000002000047882 */ /* 0x000fe20000000000 */
[----:B------:R-:W-:Y:S02]  /*0880*/  ULEA UR6, UR47, UR6, 0x18 ;  /* 0x000000062f067291 */ /* 0x000fe4000f8ec0ff */
[----:B------:R-:W-:-:S04]  /*0890*/  UIADD3 UR4, UPT, UPT, -UR4, 0x100000, URZ ;  /* 0x0010000004047890 */ /* 0x000fc8000fffe1ff */
[----:B------:R-:W-:Y:S02]  /*08a0*/  USHF.L.U32 UR5, UR4, 0xb, URZ ;  /* 0x0000000b04057899 */ /* 0x000fe400080006ff */
[----:B------:R-:W-:Y:S01]  /*08b0*/  USHF.L.U32 UR4, UR4, 0x1, URZ ;  /* 0x0000000104047899 */ /* 0x000fe200080006ff */
[----:B------:R-:W-:Y:S01]  /*08c0*/  ELECT P0, URZ, PT ;  /* 0x0000000000ff782f */ /* 0x000fe20003800000 */
[----:B------:R-:W2:Y:S10]  /*08d0*/  FENCE.VIEW.ASYNC.S ;  /* 0x00000000000073c6 */ /* 0x000eb40000000000 */
[----:B--2---:R4:W2:Y:S01]  /*08e0*/  SYNCS.EXCH.64 URZ, [UR6+0x70], UR4 ;  /* 0x0000700406ff75b2 */ /* 0x0048a20008000100 */
[----:B------:R4:W3:Y:S02]  /*08f0*/  SYNCS.EXCH.64 URZ, [UR6+0x78], UR4 ;  /* 0x0000780406ff75b2 */ /* 0x0008e40008000100 */
[----:B----4-:R-:W-:Y:S01]  /*0900*/  NOP ;  /* 0x0000000000007918 */ /* 0x010fe20000000000 */
.L_x_11:
[----:B------:R-:W4:Y:S01]  /*0910*/  SHFL.IDX PT, R0, R68, RZ, 0x1f ;  /* 0x00001fff44007589 */ /* 0x000f2200000e0000 */
[----:B------:R-:W-:Y:S01]  /*0920*/  NOP ;  /* 0x0000000000007918 */ /* 0x000fe20000000000 */
[----:B----4-:R-:W-:-:S13]  /*0930*/  ISETP.NE.AND P0, PT, R0, 0x4, PT ;  /* 0x000000040000780c */ /* 0x010fda0003f05270 */
[----:B------:R-:W-:Y:S05]  /*0940*/  @P0 BRA `(.L_x_12) ;  /* 0x0000000000480947 */ /* 0x000fea0003800000 */
[----:B--23--:R-:W-:Y:S01]  /*0950*/  UMOV UR4, 0x1e0 ;  /* 0x000001e000047882 */ /* 0x00cfe20000000000 */
[----:B------:R-:W-:Y:S01]  /*0960*/  UMOV UR6, 0x400 ;  /* 0x0000040000067882 */ /* 0x000fe20000000000 */
[----:B------:R-:W-:Y:S01]  /*0970*/  USEL UR4, UR4, 0x1a0, UP5 ;  /* 0x000001a004047887 */ /* 0x000fe2000a800000 */
        /* <DEDUP_REMOVED lines=10> */
[----:B--2---:R4:W2:Y:S08]  /*0a20*/  SYNCS.EXCH.64 URZ, [UR6+0x80], UR8 ;  /* 0x0000800806ff75b2 */ /* 0x0048b00008000100 */
[----:B------:R4:W3:Y:S01]  /*0a30*/  SYNCS.EXCH.64 URZ, [UR6+0x90], UR4 ;  /* 0x0000900406ff75b2 */ /* 0x0008e20008000100 */
[----:B------:R4:W1:Y:S01]  /*0a40*/  SYNCS.EXCH.64 URZ, [UR6+0x88], UR8 ;  /* 0x0000880806ff75b2 */ /* 0x0008620008000100 */
[----:B------:R4:W1:Y:S02]  /*0a50*/  SYNCS.EXCH.64 URZ, [UR6+0x98], UR4 ;  /* 0x0000980406ff75b2 */ /* 0x0008640008000100 */
[----:B----4-:R-:W-:Y:S01]  /*0a60*/  NOP ;  /* 0x0000000000007918 */ /* 0x010fe20000000000 */
.L_x_12:
[----:B------:R-:W4:Y:S01]  /*0a70*/  SHFL.IDX PT, R0, R68, RZ, 0x1f ;  /* 0x00001fff44007589 */ /* 0x000f2200000e0000 */
[----:B------:R-:W-:Y:S01]  /*0a80*/  NOP ;  /* 0x0000000000007918 */ /* 0x000fe20000000000 */
[----:B----4-:R-:W-:-:S13]  /*0a90*/  ISETP.NE.AND P0, PT, R0, 0x5, PT ;  /* 0x000000050000780c */ /* 0x010fda0003f05270 */
[----:B------:R-:W-:Y:S05]  /*0aa0*/  @P0 BRA `(.L_x_13) ;  /* 0x0000000000540947 */ /* 0x000fea0003800000 */
[----:B--23--:R-:W-:Y:S01]  /*0ab0*/  UMOV UR4, 0x400 ;  /* 0x0000040000047882 */ /* 0x00cfe20000000000 */
        /* <DEDUP_REMOVED lines=14> */
[----:B------:R4:W1:Y:S01]  /*0ba0*/  SYNCS.EXCH.64 URZ, [UR4+0xc8], UR8 ;  /* 0x0000c80804ff75b2 */ /* 0x0008620008000100 */
[----:B------:R4:W1:Y:S01]  /*0bb0*/  SYNCS.EXCH.64 URZ, [UR4+0xb0], UR6 ;  /* 0x0000b00604ff75b2 */ /* 0x0008620008000100 */
[----:B------:R4:W1:Y:S01]  /*0bc0*/  SYNCS.EXCH.64 URZ, [UR4+0xd0], UR8 ;  /* 0x0000d00804ff75b2 */ /* 0x0008620008000100 */
[----:B------:R4:W1:Y:S01]  /*0bd0*/  SYNCS.EXCH.64 URZ, [UR4+0xb8], UR6 ;  /* 0x0000b80604ff75b2 */ /* 0x0008620008000100 */
[----:B------:R4:W1:Y:S02]  /*0be0*/  SYNCS.EXCH.64 URZ, [UR4+0xd8], UR8 ;  /* 0x0000d80804ff75b2 */ /* 0x0008640008000100 */
[----:B----4-:R-:W-:Y:S01]  /*0bf0*/  NOP ;  /* 0x0000000000007918 */ /* 0x010fe20000000000 */
.L_x_13:
[----:B------:R-:W4:Y:S01]  /*0c00*/  SHFL.IDX PT, R0, R68, RZ, 0x1f ;  /* 0x00001fff44007589 */ /* 0x000f2200000e0000 */
[----:B------:R-:W-:Y:S01]  /*0c10*/  ISETP.NE.OR P1, PT, RZ, UR10, !P1 ;  /* 0x0000000aff007c0c */ /* 0x000fe2000cf25670 */
        /* <DEDUP_REMOVED lines=12> */
[----:B------:R4:W3:Y:S01]  /*0ce0*/  SYNCS.EXCH.64 URZ, [UR4+0xf0], UR6 ;  /* 0x0000f00604ff75b2 */ /* 0x0008e20008000100 */
[----:B------:R4:W1:Y:S01]  /*0cf0*/  SYNCS.EXCH.64 URZ, [UR4+0xe8], UR6 ;  /* 0x0000e80604ff75b2 */ /* 0x0008620008000100 */
[----:B------:R4:W1:Y:S02]  /*0d00*/  SYNCS.EXCH.64 URZ, [UR4+0xf8], UR6 ;  /* 0x0000f80604ff75b2 */ /* 0x0008640008000100 */
[----:B----4-:R-:W-:Y:S01]  /*0d10*/  NOP ;  /* 0x0000000000007918 */ /* 0x010fe20000000000 */
.L_x_14:
[----:B------:R-:W-:Y:S01]  /*0d20*/  VOTEU.ALL UP1, P1 ;  /* 0x0000000000ff7886 */ /* 0x000fe20000820000 */
[----:B--23--:R-:W2:Y:S01]  /*0d30*/  LDCU UR7, c[0x0][0x36c] ;  /* 0x00006d80ff0777ac */ /* 0x00cea20008000800 */
[----:B------:R-:W-:Y:S01]  /*0d40*/  NOP ;  /* 0x0000000000007918 */ /* 0x000fe20000000000 */
[----:B------:R-:W-:Y:S01]  /*0d50*/  LOP3.LUT R10, R69, 0x1f, RZ, 0xc0, !PT ;  /* 0x0000001f450a7812 */ /* 0x000fe200078ec0ff */
[----:B------:R-:W-:Y:S01]  /*0d60*/  UMOV UR4, 0x20 ;  /* 0x0000002000047882 */ /* 0x000fe20000000000 */
[----:B------:R-:W-:Y:S01]  /*0d70*/  @!UP1 UMOV UR6, 0x400 ;  /* 0x0000040000069882 */ /* 0x000fe20000000000 */
[----:B------:R-:W-:-:S04]  /*0d80*/  @!UP1 UIADD3 UR4, UPT, UPT, -UR4, 0x100000, URZ ;  /* 0x0010000004049890 */ /* 0x000fc8000fffe1ff */
[----:B------:R-:W-:Y:S02]  /*0d90*/  @!UP1 USHF.L.U32 UR5, UR4, 0xb, URZ ;  /* 0x0000000b04059899 */ /* 0x000fe400080006ff */
[----:B------:R-:W-:Y:S02]  /*0da0*/  @!UP1 USHF.L.U32 UR4, UR4, 0x1, URZ ;  /* 0x0000000104049899 */ /* 0x000fe400080006ff */
[----:B------:R-:W-:Y:S01]  /*0db0*/  @!UP1 ULEA UR6, UR47, UR6, 0x18 ;  /* 0x000000062f069291 */ /* 0x000fe2000f8ec0ff */
[----:B------:R-:W-:Y:S01]  /*0dc0*/  VOTEU.ALL UP1, P1 ;  /* 0x0000000000ff7886 */ /* 0x000fe20000820000 */
[----:B------:R-:W-:Y:S01]  /*0dd0*/  UISETP.NE.AND UP4, UPT, UR10, URZ, UPT ;  /* 0x000000ff0a00728c */ /* 0x000fe2000bf85270 */
[----:B------:R-:W3:Y:S09]  /*0de0*/  FENCE.VIEW.ASYNC.S ;  /* 0x00000000000073c6 */ /* 0x000ef20000000000 */
[----:B---3--:R3:W4:Y:S01]  /*0df0*/  @!UP1 SYNCS.EXCH.64 URZ, [UR6+0x100], UR4 ;  /* 0x0001000406ff95b2 */ /* 0x0087220008000100 */
[----:B--2---:R-:W-:-:S09]  /*0e00*/  UISETP.EQ.U32.AND UP1, UPT, UR7, 0x1, UPT ;  /* 0x000000010700788c */ /* 0x004fd2000bf22070 */
[----:B------:R-:W-:Y:S05]  /*0e10*/  BRA.U !UP1, `(.L_x_15) ;  /* 0x0000000109087547 */ /* 0x000fea000b800000 */
[----:B-1--4-:R-:W-:Y:S01]  /*0e20*/  UCGABAR_ARV ;  /* 0x00000000000079c7 */ /* 0x012fe20008000000 */
[----:B------:R-:W-:Y:S05]  /*0e30*/  BRA `(.L_x_16) ;  /* 0x0000000000047947 */ /* 0x000fea0003800000 */
.L_x_15:
[----:B-1--4-:R-:W-:Y:S01]  /*0e40*/  NOP ;  /* 0x0000000000007918 */ /* 0x012fe20000000000 */
.L_x_16:
[----:B------:R-:W1:Y:S01]  /*0e50*/  S2R R15, SR_CTAID.Y ;  /* 0x00000000000f7919 */ /* 0x000e620000002600 */
[----:B------:R-:W-:-:S05]  /*0e60*/  CS2R.32 R63, SR_CgaSize ;  /* 0x00000000003f7805 */ /* 0x000fca0000008a00 */
[----:B------:R-:W-:-:S05]  /*0e70*/  IMAD R63, R63, -0xa0, RZ ;  /* 0xffffff603f3f7824 */ /* 0x000fca00078e02ff */
[----:B---3--:R-:W-:-:S14]  /*0e80*/  R2UR UR4, R63 ;  /* 0x000000003f0472ca */ /* 0x008fdc00000e0000 */
[----:B------:R-:W2:Y:S01]  /*0e90*/  LDCU UR4, c[0x0][UR4+0x2b4] ;  /* 0x00005680040477ac */ /* 0x000ea20008000800 */
[----:B------:R-:W-:-:S05]  /*0ea0*/  CS2R.32 R0, SR_CgaSize ;  /* 0x0000000000007805 */ /* 0x000fca0000008a00 */
[----:B------:R-:W-:-:S06]  /*0eb0*/  IMAD R0, R0, -0xa0, RZ ;  /* 0xffffff6000007824 */ /* 0x000fcc00078e02ff */
[----:B------:R-:W3:Y:S01]  /*0ec0*/  LDC R0, c[0x0][R0+0x2a4] ;  /* 0x0000a90000007b82 */ /* 0x000ee20000000800 */
[----:B------:R-:W-:Y:S01]  /*0ed0*/  PRMT R8, RZ, 0x7610, R8 ;  /* 0x00007610ff087816 */ /* 0x000fe20000000008 */
[----:B------:R-:W4:Y:S01]  /*0ee0*/  S2R R9, SR_CTAID.X ;  /* 0x0000000000097919 */ /* 0x000f220000002500 */
[----:B------:R-:W-:-:S05]  /*0ef0*/  CS2R.32 R63, SR_CgaSize ;  /* 0x00000000003f7805 */ /* 0x000fca0000008a00 */
[----:B------:R-:W-:-:S05]  /*0f00*/  IMAD R63, R63, -0xa0, RZ ;  /* 0xffffff603f3f7824 */ /* 0x000fca00078e02ff */
[----:B------:R-:W-:-:S14]  /*0f10*/  R2UR UR5, R63 ;  /* 0x000000003f0572ca */ /* 0x000fdc00000e0000 */
[----:B------:R-:W3:Y:S01]  /*0f20*/  LDCU UR5, c[0x0][UR5+0x2b0] ;  /* 0x00005600050577ac */ /* 0x000ee20008000800 */
[----:B------:R-:W-:Y:S01]  /*0f30*/  UISETP.NE.AND UP2, UPT, UR10, 0x2, UPT ;  /* 0x000000020a00788c */ /* 0x000fe2000bf45270 */
[----:B------:R-:W2:Y:S01]  /*0f40*/  LDC R13, c[0x0][0xb24] ;  /* 0x0002c900ff0d7b82 */ /* 0x000ea20000000800 */
[----:B------:R-:W-:-:S05]  /*0f50*/  CS2R.32 R2, SR_CgaSize ;  /* 0x0000000000027805 */ /* 0x000fca0000008a00 */
[----:B------:R-:W-:-:S06]  /*0f60*/  IMAD R2, R2, -0xa0, RZ ;  /* 0xffffff6002027824 */ /* 0x000fcc00078e02ff */
[----:B------:R-:W3:Y:S08]  /*0f70*/  LDC R2, c[0x0][R2+0x2a0] ;  /* 0x0000a80002027b82 */ /* 0x000ef00000000800 */
[----:B------:R-:W3:Y:S01]  /*0f80*/  LDC R26, c[0x0][0xb24] ;  /* 0x0002c900ff1a7b82 */ /* 0x000ee20000000800 */
[----:B-1----:R-:W-:-:S07]  /*0f90*/  I2FP.F32.U32 R62, R15 ;  /* 0x0000000f003e7245 */ /* 0x002fce0000201000 */
[----:B------:R-:W1:Y:S01]  /*0fa0*/  S2UR UR60, SR_CTAID.Z ;  /* 0x00000000003c79c3 */ /* 0x000e620000002700 */
[----:B--2---:R-:W-:Y:S01]  /*0fb0*/  ISETP.GE.AND P0, PT, R13, 0x1, PT ;  /* 0x000000010d00780c */ /* 0x004fe20003f06270 */
[----:B----4-:R-:W-:Y:S01]  /*0fc0*/  IMAD.MOV.U32 R14, RZ, RZ, R9 ;  /* 0x000000ffff0e7224 */ /* 0x010fe200078e0009 */
[----:B------:R-:W-:Y:S01]  /*0fd0*/  I2FP.F32.U32 R63, R9 ;  /* 0x00000009003f7245 */ /* 0x000fe20000201000 */
[----:B------:R-:W-:Y:S01]  /*0fe0*/  FMUL R62, R62, UR4 ;  /* 0x000000043e3e7c20 */ /* 0x000fe20008400000 */
[----:B------:R-:W2:Y:S03]  /*0ff0*/  LDCU UR4, c[0x0][0xb30] ;  /* 0x00016600ff0477ac */ /* 0x000ea60008000800 */
[----:B---3--:R-:W-:Y:S02]  /*1000*/  FMUL R63, R63, UR5 ;  /* 0x000000053f3f7c20 */ /* 0x008fe40008400000 */
[----:B------:R-:W3:Y:S08]  /*1010*/  F2I.U32.TRUNC.NTZ R62, R62 ;  /* 0x0000003e003e7305 */ /* 0x000ef0000020f000 */
[----:B------:R-:W4:Y:S01]  /*1020*/  F2I.U32.TRUNC.NTZ R63, R63 ;  /* 0x0000003f003f7305 */ /* 0x000f22000020f000 */
[----:B--2---:R-:W-:Y:S01]  /*1030*/  UISETP.NE.AND UP3, UPT, UR4, 0x1, UPT ;  /* 0x000000010400788c */ /* 0x004fe2000bf65270 */
[----:B---3--:R-:W-:-:S05]  /*1040*/  IADD3 R62, PT, PT, -R62, RZ, RZ ;  /* 0x000000ff3e3e7210 */ /* 0x008fca0007ffe1ff */
[----:B------:R-:W-:Y:S01]  /*1050*/  IMAD R62, R0, R62, R15 ;  /* 0x0000003e003e7224 */ /* 0x000fe200078e020f */
[----:B------:R-:W-:Y:S01]  /*1060*/  PRMT R0, RZ, 0x7610, R0 ;  /* 0x00007610ff007816 */ /* 0x000fe20000000000 */
[----:B----4-:R-:W-:-:S04]  /*1070*/  IMAD.MOV R63, RZ, RZ, -R63 ;  /* 0x000000ffff3f7224 */ /* 0x010fc800078e0a3f */
[----:B------:R-:W-:Y:S01]  /*1080*/  IMAD R63, R2, R63, R9 ;  /* 0x0000003f023f7224 */ /* 0x000fe200078e0209 */
[----:B-1----:R-:W-:Y:S06]  /*1090*/  BRA.U UP4, `(.L_x_17) ;  /* 0x0000000104247547 */ /* 0x002fec000b800000 */
[----:B------:R-:W-:Y:S01]  /*10a0*/  ISETP.NE.AND P1, PT, R62, RZ, PT ;  /* 0x000000ff3e00720c */ /* 0x000fe20003f25270 */
[----:B------:R-:W-:Y:S01]  /*10b0*/  IMAD.MOV.U32 R0, RZ, RZ, 0x3 ;  /* 0x00000003ff007424 */ /* 0x000fe200078e00ff */
[C---:B------:R-:W-:Y:S02]  /*10c0*/  LOP3.LUT R2, R63.reuse, 0xfffffffe, RZ, 0xc0, !PT ;  /* 0xfffffffe3f027812 */ /* 0x040fe400078ec0ff */
[----:B------:R-:W-:Y:S02]  /*10d0*/  ISETP.LT.U32.OR P1, PT, R63, 0x2, !P1 ;  /* 0x000000023f00780c */ /* 0x000fe40004f21470 */
[----:B------:R-:W-:Y:S02]  /*10e0*/  SHF.L.U32 R0, R0, R2, RZ ;  /* 0x0000000200007219 */ /* 0x000fe400000006ff */
[----:B------:R-:W-:Y:S02]  /*10f0*/  SEL R4, RZ, 0x1, !P1 ;  /* 0x00000001ff047807 */ /* 0x000fe40004800000 */
[----:B------:R-:W-:-:S05]  /*1100*/  SEL R3, RZ, 0x2, !P1 ;  /* 0x00000002ff037807 */ /* 0x000fca0004800000 */
[----:B------:R-:W-:-:S05]  /*1110*/  IMAD.IADD R3, R4, 0x1, R3 ;  /* 0x0000000104037824 */ /* 0x000fca00078e0203 */
[----:B------:R-:W-:Y:S02]  /*1120*/  PRMT R8, R3, 0x7610, R8 ;  /* 0x0000761003087816 */ /* 0x000fe40000000008 */
.L_x_17:
[----:B------:R-:W-:Y:S05]  /*1130*/  @!P0 BRA `(.L_x_18) ;  /* 0x0000000000b88947 */ /* 0x000fea0003800000 */
[----:B------:R-:W1:Y:S01]  /*1140*/  LDC.64 R4, c[0x0][0xb18] ;  /* 0x0002c600ff047b82 */ /* 0x000e620000000a00 */
[----:B------:R-:W-:-:S07]  /*1150*/  ISETP.NE.AND P0, PT, R13, 0x1, PT ;  /* 0x000000010d00780c */ /* 0x000fce0003f05270 */
[----:B------:R-:W2:Y:S08]  /*1160*/  LDC R16, c[0x0][0xb0c] ;  /* 0x0002c300ff107b82 */ /* 0x000eb00000000800 */
[----:B------:R-:W3:Y:S08]  /*1170*/  LDC R18, c[0x0][0x370] ;  /* 0x0000dc00ff127b82 */ /* 0x000ef00000000800 */
[----:B------:R-:W4:Y:S01]  /*1180*/  LDC R17, c[0x0][0x374] ;  /* 0x0000dd00ff117b82 */ /* 0x000f220000000800 */
[----:B-1----:R-:W-:-:S07]  /*1190*/  ISETP.NE.AND P1, PT, R4, 0x1, PT ;  /* 0x000000010400780c */ /* 0x002fce0003f25270 */
[----:B------:R-:W3:Y:S01]  /*11a0*/  LDC.64 R6, c[0x0][0xb10] ;  /* 0x0002c400ff067b82 */ /* 0x000ee20000000a00 */
[----:B--2---:R-:W-:-:S07]  /*11b0*/  ISETP.NE.AND P2, PT, R16, 0x1, PT ;  /* 0x000000011000780c */ /* 0x004fce0003f45270 */
[----:B------:R-:W1:Y:S08]  /*11c0*/  LDC R14, c[0x0][0xb20] ;  /* 0x0002c800ff0e7b82 */ /* 0x000e700000000800 */
[----:B------:R-:W2:Y:S01]  /*11d0*/  LDC.64 R2, c[0x0][0xb28] ;  /* 0x0002ca00ff027b82 */ /* 0x000ea20000000a00 */
[----:B----4-:R-:W-:-:S04]  /*11e0*/  IMAD.HI.U32 R19, R17, R5, RZ ;  /* 0x0000000511137227 */ /* 0x010fc800078e00ff */
[----:B------:R-:W-:-:S04]  /*11f0*/  IMAD.HI.U32 R5, R15, R5, RZ ;  /* 0x000000050f057227 */ /* 0x000fc800078e00ff */
[----:B---3--:R-:W-:-:S05]  /*1200*/  IMAD.HI.U32 R20, R18, R6, RZ ;  /* 0x0000000612147227 */ /* 0x008fca00078e00ff */
[-C--:B------:R-:W-:Y:S01]  /*1210*/  @P2 SHF.R.U32.HI R18, RZ, R7.reuse, R20 ;  /* 0x00000007ff122219 */ /* 0x080fe20000011614 */
[----:B------:R-:W-:Y:S01]  /*1220*/  IMAD.HI.U32 R20, R9, R6, RZ ;  /* 0x0000000609147227 */ /* 0x000fe200078e00ff */
[-C--:B-1----:R-:W-:Y:S02]  /*1230*/  @P1 SHF.R.U32.HI R17, RZ, R14.reuse, R19 ;  /* 0x0000000eff111219 */ /* 0x082fe40000011613 */
[----:B------:R-:W-:Y:S02]  /*1240*/  SHF.R.U32.HI R5, RZ, R14, R5 ;  /* 0x0000000eff057219 */ /* 0x000fe40000011605 */
[----:B------:R-:W-:Y:S02]  /*1250*/  SHF.R.U32.HI R20, RZ, R7, R20 ;  /* 0x00000007ff147219 */ /* 0x000fe40000011614 */
[----:B------:R-:W-:Y:S01]  /*1260*/  SEL R5, R15, R5, !P1 ;  /* 0x000000050f057207 */ /* 0x000fe20004800000 */
[----:B--2---:R-:W-:Y:S01]  /*1270*/  IMAD.HI.U32 R19, R17, R2, RZ ;  /* 0x0000000211137227 */ /* 0x004fe200078e00ff */
[----:B------:R-:W-:-:S03]  /*1280*/  SEL R14, R9, R20, !P2 ;  /* 0x00000014090e7207 */ /* 0x000fc60005000000 */
[----:B------:R-:W-:Y:S01]  /*1290*/  IMAD.HI.U32 R6, R18, R2, RZ ;  /* 0x0000000212067227 */ /* 0x000fe200078e00ff */
[----:B------:R-:W-:-:S04]  /*12a0*/  @P0 SHF.R.U32.HI R17, RZ, R3, R19 ;  /* 0x00000003ff110219 */ /* 0x000fc80000011613 */
[----:B------:R-:W-:Y:S01]  /*12b0*/  @P0 SHF.R.U32.HI R18, RZ, R3, R6 ;  /* 0x00000003ff120219 */ /* 0x000fe20000011606 */
[----:B------:R-:W-:-:S04]  /*12c0*/  IMAD R17, R17, R13, RZ ;  /* 0x0000000d11117224 */ /* 0x000fc800078e02ff */
[----:B------:R-:W-:Y:S01]  /*12d0*/  IMAD R6, R18, R13, RZ ;  /* 0x0000000d12067224 */ /* 0x000fe200078e02ff */
[----:B------:R-:W-:-:S04]  /*12e0*/  ISETP.GE.AND P1, PT, R5, R17, PT ;  /* 0x000000110500720c */ /* 0x000fc80003f26270 */
[----:B------:R-:W-:Y:S01]  /*12f0*/  ISETP.GE.OR P1, PT, R14, R6, P1 ;  /* 0x000000060e00720c */ /* 0x000fe20000f26670 */
[----:B------:R-:W-:-:S05]  /*1300*/  IMAD.HI.U32 R6, R5, R2, RZ ;  /* 0x0000000205067227 */ /* 0x000fca00078e00ff */
[----:B------:R-:W-:-:S04]  /*1310*/  SHF.R.U32.HI R6, RZ, R3, R6 ;  /* 0x00000003ff067219 */ /* 0x000fc80000011606 */
[----:B------:R-:W-:-:S03]  /*1320*/  SEL R6, R5, R6, !P0 ;  /* 0x0000000605067207 */ /* 0x000fc60004000000 */
[----:B------:R-:W-:Y:S01]  /*1330*/  @!P1 IMAD.HI.U32 R7, R14, R2, RZ ;  /* 0x000000020e079227 */ /* 0x000fe200078e00ff */
[----:B------:R-:W-:-:S04]  /*1340*/  IADD3 R2, PT, PT, -R6, RZ, RZ ;  /* 0x000000ff06027210 */ /* 0x000fc80007ffe1ff */
[----:B------:R-:W-:Y:S01]  /*1350*/  @!P1 SHF.R.U32.HI R3, RZ, R3, R7 ;  /* 0x00000003ff039219 */ /* 0x000fe20000011607 */
[----:B------:R-:W-:Y:S01]  /*1360*/  IMAD R2, R13, R2, R5 ;  /* 0x000000020d027224 */ /* 0x000fe200078e0205 */
[----:B------:R-:W-:Y:S02]  /*1370*/  IADD3 R7, PT, PT, -R5, RZ, RZ ;  /* 0x000000ff05077210 */ /* 0x000fe40007ffe1ff */
[----:B------:R-:W-:-:S03]  /*1380*/  @!P1 SEL R3, R14, R3, !P0 ;  /* 0x000000030e039207 */ /* 0x000fc60004000000 */
[----:B------:R-:W-:Y:S02]  /*1390*/  IMAD R7, R4, R7, R15 ;  /* 0x0000000704077224 */ /* 0x000fe400078e020f */
[--C-:B------:R-:W-:Y:S02]  /*13a0*/  @!P1 IMAD.IADD R6, R6, 0x1, -R3.reuse ;  /* 0x0000000106069824 */ /* 0x100fe400078e0a03 */
[----:B------:R-:W-:Y:S01]  /*13b0*/  @!P1 IMAD R3, R2, R18, R3 ;  /* 0x0000001202039224 */ /* 0x000fe200078e0203 */
[----:B------:R-:W-:Y:S01]  /*13c0*/  IADD3 R2, PT, PT, -R14, RZ, RZ ;  /* 0x000000ff0e027210 */ /* 0x000fe20007ffe1ff */
[----:B------:R-:W-:Y:S02]  /*13d0*/  @!P1 IMAD R5, R6, R13, R14 ;  /* 0x0000000d06059224 */ /* 0x000fe400078e020e */
[----:B------:R-:W-:Y:S02]  /*13e0*/  @!P1 IMAD.MOV.U32 R14, RZ, RZ, R3 ;  /* 0x000000ffff0e9224 */ /* 0x000fe400078e0003 */
[----:B------:R-:W-:-:S02]  /*13f0*/  IMAD R2, R16, R2, R9 ;  /* 0x0000000210027224 */ /* 0x000fc400078e0209 */
[----:B------:R-:W-:Y:S02]  /*1400*/  IMAD R15, R5, R4, R7 ;  /* 0x00000004050f7224 */ /* 0x000fe400078e0207 */
[----:B------:R-:W-:Y:S02]  /*1410*/  IMAD R14, R14, R16, R2 ;  /* 0x000000100e0e7224 */ /* 0x000fe400078e0202 */
.L_x_18:
[----:B------:R-:W-:Y:S05]  /*1420*/  BRA.U UP3, `(.L_x_19) ;  /* 0x0000000103407547 */ /* 0x000fea000b800000 */
[----:B------:R-:W1:Y:S08]  /*1430*/  LDC.64 R4, c[0x0][0xb10] ;  /* 0x0002c400ff047b82 */ /* 0x000e700000000a00 */
[----:B------:R-:W2:Y:S08]  /*1440*/  LDC.64 R2, c[0x0][0xb18] ;  /* 0x0002c600ff027b82 */ /* 0x000eb00000000a00 */
[----:B------:R-:W3:Y:S08]  /*1450*/  LDC R6, c[0x0][0xb20] ;  /* 0x0002c800ff067b82 */ /* 0x000ef00000000800 */
[----:B------:R-:W4:Y:S01]  /*1460*/  LDC R7, c[0x0][0xb0c] ;  /* 0x0002c300ff077b82 */ /* 0x000f220000000800 */
[----:B-1----:R-:W-:-:S05]  /*1470*/  IMAD.HI.U32 R4, R14, R4, RZ ;  /* 0x000000040e047227 */ /* 0x002fca00078e00ff */
[----:B------:R-:W-:Y:S01]  /*1480*/  SHF.R.U32.HI R4, RZ, R5, R4 ;  /* 0x00000005ff047219 */ /* 0x000fe20000011604 */
[----:B--2---:R-:W-:Y:S01]  /*1490*/  IMAD.HI.U32 R3, R15, R3, RZ ;  /* 0x000000030f037227 */ /* 0x004fe200078e00ff */
[----:B------:R-:W-:-:S04]  /*14a0*/  ISETP.NE.AND P0, PT, R2, 0x1, PT ;  /* 0x000000010200780c */ /* 0x000fc80003f05270 */
[----:B---3--:R-:W-:-:S04]  /*14b0*/  SHF.R.U32.HI R3, RZ, R6, R3 ;  /* 0x00000006ff037219 */ /* 0x008fc80000011603 */
[----:B------:R-:W-:Y:S02]  /*14c0*/  SEL R3, R15, R3, !P0 ;  /* 0x000000030f037207 */ /* 0x000fe40004000000 */
[----:B----4-:R-:W-:-:S04]  /*14d0*/  ISETP.NE.AND P1, PT, R7, 0x1, PT ;  /* 0x000000010700780c */ /* 0x010fc80003f25270 */
[----:B------:R-:W-:-:S05]  /*14e0*/  SEL R5, R14, R4, !P1 ;  /* 0x000000040e057207 */ /* 0x000fca0004800000 */
[----:B------:R-:W-:Y:S02]  /*14f0*/  IMAD.IADD R4, R3, 0x1, -R5 ;  /* 0x0000000103047824 */ /* 0x000fe400078e0a05 */
[----:B------:R-:W-:Y:S02]  /*1500*/  IMAD.IADD R3, R5, 0x1, -R3 ;  /* 0x0000000105037824 */ /* 0x000fe400078e0a03 */
[----:B------:R-:W-:Y:S02]  /*1510*/  IMAD R14, R4, R7, R14 ;  /* 0x00000007040e7224 */ /* 0x000fe400078e020e */
[----:B------:R-:W-:Y:S02]  /*1520*/  IMAD R15, R3, R2, R15 ;  /* 0x00000002030f7224 */ /* 0x000fe400078e020f */
.L_x_19:
[----:B------:R-:W-:Y:S05]  /*1530*/  BRA.U !UP1, `(.L_x_20) ;  /* 0x00000001090c7547 */ /* 0x000fea000b800000 */
[----:B------:R-:W-:Y:S01]  /*1540*/  UCGABAR_WAIT ;  /* 0x0000000000007dc7 */ /* 0x000fe20008000000 */
[----:B------:R-:W-:Y:S01]  /*1550*/  CCTL.IVALL ;  /* 0x00000000ff00798f */ /* 0x000fe20002000000 */
[----:B------:R-:W-:Y:S05]  /*1560*/  BRA `(.L_x_21) ;  /* 0x0000000000047947 */ /* 0x000fea0003800000 */
.L_x_20:
[----:B------:R-:W-:Y:S06]  /*1570*/  BAR.SYNC.DEFER_BLOCKING 0x0 ;  /* 0x0000000000007b1d */ /* 0x000fec0000010000 */
.L_x_21:
[----:B------:R-:W-:Y:S05]  /*1580*/  BRA.U UP2, `(.L_x_22) ;  /* 0x0000001502dc7547 */ /* 0x000fea000b800000 */
[----:B------:R-:W1:Y:S01]  /*1590*/  LDCU UR6, c[0x0][0x38c] ;  /* 0x00007180ff0677ac */ /* 0x000e620008000800 */
[----:B------:R-:W2:Y:S01]  /*15a0*/  LDC R8, c[0x0][0x370] ;  /* 0x0000dc00ff087b82 */ /* 0x000ea20000000800 */
[C---:B------:R-:W-:Y:S01]  /*15b0*/  IMAD.SHL.U32 R19, R9.reuse, 0x20, RZ ;  /* 0x0000002009137824 */ /* 0x040fe200078e00ff */
[----:B------:R-:W-:Y:S01]  /*15c0*/  PLOP3.LUT P1, PT, PT, PT, UP5, 0x80, 0x8 ;  /* 0x000000000008781c */ /* 0x000fe20003f2f058 */
[----:B------:R-:W-:Y:S01]  /*15d0*/  UISETP.NE.AND UP1, UPT, UR10, URZ, UPT ;  /* 0x000000ff0a00728c */ /* 0x000fe2000bf25270 */
[----:B------:R-:W-:Y:S01]  /*15e0*/  ISETP.NE.AND P4, PT, R10, RZ, P5 ;  /* 0x000000ff0a00720c */ /* 0x000fe20002f85270 */
[----:B------:R-:W-:Y:S01]  /*15f0*/  IMAD.SHL.U32 R18, R9, 0x40, RZ ;  /* 0x0000004009127824 */ /* 0x000fe200078e00ff */
[----:B------:R-:W-:Y:S01]  /*1600*/  PLOP3.LUT P1, PT, P1, PT, PT, 0x8, 0x80 ;  /* 0x000000000080781c */ /* 0x000fe20000f2e170 */
[----:B------:R-:W-:Y:S01]  /*1610*/  IMAD.MOV.U32 R17, RZ, RZ, 0x1 ;  /* 0x00000001ff117424 */ /* 0x000fe200078e00ff */
[----:B------:R-:W3:Y:S01]  /*1620*/  LDC R0, c[0x0][0x374] ;  /* 0x0000dd00ff007b82 */ /* 0x000ee20000000800 */
[----:B------:R-:W-:Y:S01]  /*1630*/  IMAD.MOV.U32 R16, RZ, RZ, RZ ;  /* 0x000000ffff107224 */ /* 0x000fe200078e00ff */
[----:B------:R-:W-:Y:S01]  /*1640*/  CS2R R12, SRZ ;  /* 0x00000000000c7805 */ /* 0x000fe2000001ff00 */
[----:B------:R-:W-:Y:S01]  /*1650*/  IMAD.MOV.U32 R11, RZ, RZ, 0x1 ;  /* 0x00000001ff0b7424 */ /* 0x000fe200078e00ff */
[----:B------:R-:W-:Y:S01]  /*1660*/  LOP3.LUT R19, R19, 0x20, RZ, 0xc0, !PT ;  /* 0x0000002013137812 */ /* 0x000fe200078ec0ff */
[----:B------:R-:W4:Y:S01]  /*1670*/  LDCU.64 UR38, c[0x0][0x348] ;  /* 0x00006900ff2677ac */ /* 0x000f220008000a00 */
[----:B-1----:R-:W-:-:S02]  /*1680*/  UIADD3 UR5, UPT, UPT, UR6, 0x7f, URZ ;  /* 0x0000007f06057890 */ /* 0x002fc4000fffe0ff */
[----:B------:R-:W-:Y:S02]  /*1690*/  UIADD3 UR61, UPT, UPT, UR6, 0xfe, URZ ;  /* 0x000000fe063d7890 */ /* 0x000fe4000fffe0ff */
[----:B------:R-:W-:Y:S02]  /*16a0*/  USHF.R.S32.HI UR4, URZ, 0x1f, UR5 ;  /* 0x0000001fff047899 */ /* 0x000fe40008011405 */
[----:B------:R-:W-:Y:S02]  /*16b0*/  USEL UR37, UR37, 0x2, UP1 ;  /* 0x0000000225257887 */ /* 0x000fe40008800000 */
[----:B------:R-:W-:Y:S01]  /*16c0*/  ULEA.HI UR4, UR4, UR5, URZ, 0x7 ;  /* 0x0000000504047291 */ /* 0x000fe2000f8f38ff */
[----:B------:R-:W-:-:S03]  /*16d0*/  UMOV UR23, URZ ;  /* 0x000000ff00177c82 */ /* 0x000fc60008000000 */
[----:B------:R-:W-:Y:S02]  /*16e0*/  USHF.R.S32.HI UR53, URZ, 0x7, UR4 ;  /* 0x00000007ff357899 */ /* 0x000fe40008011404 */
[----:B------:R-:W-:Y:S02]  /*16f0*/  UIADD3 UR4, UPT, UPT, UR6, -0x1, URZ ;  /* 0xffffffff06047890 */ /* 0x000fe4000fffe0ff */
[----:B------:R-:W-:Y:S02]  /*1700*/  UISETP.LT.U32.AND UP0, UPT, UR53, 0x4, UPT ;  /* 0x000000043500788c */ /* 0x000fe4000bf01070 */
[----:B------:R-:W-:Y:S02]  /*1710*/  UISETP.GE.U32.AND UP2, UPT, UR4, -0xff, UPT ;  /* 0xffffff010400788c */ /* 0x000fe4000bf46070 */
[----:B------:R-:W-:-:S04]  /*1720*/  USEL UR46, UR53, 0x4, UP0 ;  /* 0x00000004352e7887 */ /* 0x000fc80008000000 */
[----:B------:R-:W-:Y:S02]  /*1730*/  UIADD3 UR4, UPT, UPT, UR46, -0x1, URZ ;  /* 0xffffffff2e047890 */ /* 0x000fe4000fffe0ff */
[----:B------:R-:W-:-:S03]  /*1740*/  UIADD3 UR55, UPT, UPT, UR53, -UR46, URZ ;  /* 0x8000002e35377290 */ /* 0x000fc6000fffe0ff */
[----:B------:R-:W-:-:S04]  /*1750*/  @UP2 UIADD3 UR4, UPT, UPT, UR46, URZ, URZ ;  /* 0x000000ff2e042290 */ /* 0x000fc8000fffe0ff */
[----:B------:R-:W-:Y:S02]  /*1760*/  UIADD3 UR45, UPT, UPT, UR4, 0x1, URZ ;  /* 0x00000001042d7890 */ /* 0x000fe4000fffe0ff */
[----:B--2-4-:R-:W-:-:S12]  /*1770*/  UIADD3 UR54, UPT, UPT, -UR4, URZ, URZ ;  /* 0x000000ff04367290 */ /* 0x014fd8000fffe1ff */
.L_x_46:
[----:B------:R-:W-:Y:S01]  /*1780*/  UISETP.NE.AND UP0, UPT, UR47, URZ, UPT ;  /* 0x000000ff2f00728c */ /* 0x000fe2000bf05270 */
[----:B------:R-:W1:Y:S08]  /*1790*/  S2UR UR47, SR_CgaCtaId ;  /* 0x00000000002f79c3 */ /* 0x000e700000008800 */
[----:B------:R-:W-:Y:S05]  /*17a0*/  BRA.U UP0, `(.L_x_23) ;  /* 0x0000000100347547 */ /* 0x000fea000b800000 */
[----:B------:R-:W2:Y:S01]  /*17b0*/  S2R R2, SR_CgaCtaId ;  /* 0x0000000000027919 */ /* 0x000ea20000008800 */
[----:B------:R-:W-:-:S04]  /*17c0*/  MOV R3, 0x400 ;  /* 0x0000040000037802 */ /* 0x000fc80000000f00 */
[----:B--2---:R-:W-:Y:S02]  /*17d0*/  LEA R2, R2, R3, 0x18 ;  /* 0x0000000302027211 */ /* 0x004fe400078ec0ff */
[----:B------:R-:W-:-:S03]  /*17e0*/  SHF.L.U32 R3, R11, 0x1f, RZ ;  /* 0x0000001f0b037819 */ /* 0x000fc600000006ff */
[----:B------:R-:W-:-:S04]  /*17f0*/  IMAD R2, R12, 0x8, R2 ;  /* 0x000000080c027824 */ /* 0x000fc800078e0202 */
[----:B------:R-:W2:Y:S02]  /*1800*/  SYNCS.PHASECHK.TRANS64.TRYWAIT P0, [R2+URZ+0xf0], R3 ;  /* 0x0000f003020075a7 */ /* 0x000ea400080011ff */
[----:B--2---:R-:W-:Y:S05]  /*1810*/  @!P0 BRA `(.L_x_24) ;  /* 0x0000006800a08947 */ /* 0x004fea0003800000 */
.L_x_137:
[----:B------:R-:W-:Y:S01]  /*1820*/  VIADD R12, R12, 0x1 ;  /* 0x000000010c0c7836 */ /* 0x000fe20000000000 */
[----:B------:R2:W-:Y:S04]  /*1830*/  SYNCS.ARRIVE.TRANS64.A1T0 RZ, [R2+URZ+0xe0], RZ ;  /* 0x0000e0ff02ff79a7 */ /* 0x0005e800081000ff */
[----:B------:R-:W-:-:S04]  /*1840*/  ISETP.NE.AND P0, PT, R12, 0x2, PT ;  /* 0x000000020c00780c */ /* 0x000fc80003f05270 */
[----:B------:R-:W-:Y:S02]  /*1850*/  SEL R12, R12, RZ, P0 ;  /* 0x000000ff0c0c7207 */ /* 0x000fe40000000000 */
[----:B--2---:R-:W-:-:S04]  /*1860*/  SEL R2, RZ, 0x1, P0 ;  /* 0x00000001ff027807 */ /* 0x004fc80000000000 */
[----:B------:R-:W-:-:S07]  /*1870*/  LOP3.LUT R11, R11, R2, RZ, 0x3c, !PT ;  /* 0x000000020b0b7212 */ /* 0x000fce00078e3cff */
.L_x_23:
[----:B------:R-:W-:Y:S01]  /*1880*/  UMOV UR21, 0x400 ;  /* 0x0000040000157882 */ /* 0x000fe20000000000 */
[----:B------:R-:W-:Y:S01]  /*1890*/  SHF.L.U32 R2, R17, 0x1f, RZ ;  /* 0x0000001f11027819 */ /* 0x000fe200000006ff */
[----:B-1----:R-:W-:Y:S01]  /*18a0*/  ULEA UR21, UR47, UR21, 0x18 ;  /* 0x000000152f157291 */ /* 0x002fe2000f8ec0ff */
[----:B------:R-:W-:Y:S01]  /*18b0*/  R2UR UR5, R15 ;  /* 0x000000000f0572ca */ /* 0x000fe200000e0000 */
[----:B------:R-:W-:Y:S01]  /*18c0*/  UISETP.GE.U32.AND UP0, UPT, UR61, 0xff, UPT ;  /* 0x000000ff3d00788c */ /* 0x000fe2000bf06070 */
[----:B------:R-:W-:Y:S01]  /*18d0*/  R2UR UR59, R18 ;  /* 0x00000000123b72ca */ /* 0x000fe200000e0000 */
[----:B------:R-:W-:Y:S01]  /*18e0*/  ULEA UR4, UR23, UR21, 0x3 ;  /* 0x0000001517047291 */ /* 0x000fe2000f8e18ff */
[----:B------:R-:W-:Y:S01]  /*18f0*/  R2UR UR27, R19 ;  /* 0x00000000131b72ca */ /* 0x000fe200000e0000 */
[----:B------:R-:W-:-:S07]  /*1900*/  UMOV UR22, URZ ;  /* 0x000000ff00167c82 */ /* 0x000fce0008000000 */
[----:B------:R1:W2:Y:S05]  /*1910*/  SYNCS.PHASECHK.TRANS64.TRYWAIT P2, [UR4+0x20], R2 ;  /* 0x00002002ff0075a7 */ /* 0x0002aa0008041104 */
[----:B------:R-:W-:Y:S01]  /*1920*/  ULEA UR27, UR5, UR27, 0x6 ;  /* 0x0000001b051b7291 */ /* 0x000fe2000f8e30ff */
[----:B-1----:R-:W-:-:S05]  /*1930*/  LEA.HI R2, R14, R14, RZ, 0x1 ;  /* 0x0000000e0e027211 */ /* 0x002fca00078f08ff */
[----:B------:R-:W-:-:S05]  /*1940*/  IMAD.SHL.U32 R2, R2, 0x40, RZ ;  /* 0x0000004002027824 */ /* 0x000fca00078e00ff */
[----:B------:R-:W-:-:S04]  /*1950*/  LOP3.LUT R2, R2, 0xffffff80, RZ, 0xc0, !PT ;  /* 0xffffff8002027812 */ /* 0x000fc800078ec0ff */
[----:B------:R-:W-:-:S13]  /*1960*/  R2UR UR4, R2 ;  /* 0x00000000020472ca */ /* 0x000fda00000e0000 */
[----:B------:R-:W-:Y:S01]  /*1970*/  ULOP3.LUT UR59, UR4, 0x40, UR59, 0xf8, !UPT ;  /* 0x00000040043b7892 */ /* 0x000fe2000f8ef83b */
[----:B------:R-:W-:Y:S11]  /*1980*/  BRA.U !UP0, `(.L_x_25) ;  /* 0x0000000508587547 */ /* 0x000ff6000b800000 */
[----:B------:R-:W-:Y:S01]  /*1990*/  UMOV UR29, UR54 ;  /* 0x00000036001d7c82 */ /* 0x000fe20008000000 */
[----:B------:R-:W-:Y:S01]  /*19a0*/  UMOV UR6, UR23 ;  /* 0x0000001700067c82 */ /* 0x000fe20008000000 */
[----:B------:R-:W-:-:S05]  /*19b0*/  UMOV UR42, 0x40 ;  /* 0x00000040002a7882 */ /* 0x000fca0000000000 */
.L_x_33:
[----:B------:R-:W-:Y:S01]  /*19c0*/  ULEA UR7, UR6, UR21, 0x3 ;  /* 0x0000001506077291 */ /* 0x000fe2000f8e18ff */
[----:B--2---:R-:W-:Y:S01]  /*19d0*/  @P5 MOV R3, 0x18000 ;  /* 0x0001800000035802 */ /* 0x004fe20000000f00 */
[----:B-12-4-:R-:W-:Y:S10]  /*19e0*/  @P2 BRA `(.L_x_26) ;  /* 0x00000000000c2947 */ /* 0x016ff40003800000 */
[----:B------:R-:W-:-:S04]  /*19f0*/  SHF.L.U32 R4, R17, 0x1f, RZ ;  /* 0x0000001f11047819 */ /* 0x000fc800000006ff */
[----:B------:R-:W1:Y:S02]  /*1a00*/  SYNCS.PHASECHK.TRANS64.TRYWAIT P0, [UR7+0x20], R4 ;  /* 0x00002004ff0075a7 */ /* 0x000e640008001107 */
[----:B-1----:R-:W-:Y:S05]  /*1a10*/  @!P0 BRA `(.L_x_27) ;  /* 0x0000006800348947 */ /* 0x002fea0003800000 */
.L_x_26:
[----:B------:R2:W-:Y:S01]  /*1a20*/  @P5 SYNCS.ARRIVE.TRANS64 RZ, [UR7], R3 ;  /* 0x00000003ffff59a7 */ /* 0x0005e20008000007 */
[----:B------:R-:W-:Y:S02]  /*1a30*/  ULOP3.LUT UR4, UR37, 0x2, URZ, 0xfc, !UPT ;  /* 0x0000000225047892 */ /* 0x000fe4000f8efcff */
[----:B------:R-:W-:Y:S02]  /*1a40*/  UIADD3 UR29, UPT, UPT, UR29, 0x1, URZ ;  /* 0x000000011d1d7890 */ /* 0x000fe4000fffe0ff */
[----:B------:R-:W-:Y:S02]  /*1a50*/  UISETP.NE.AND UP0, UPT, UR4, 0x2, UPT ;  /* 0x000000020400788c */ /* 0x000fe4000bf05270 */
[----:B------:R-:W-:-:S07]  /*1a60*/  UISETP.NE.AND UP2, UPT, UR29, 0x1, UPT ;  /* 0x000000011d00788c */ /* 0x000fce000bf45270 */
[----:B------:R-:W-:Y:S05]  /*1a70*/  BRA.U UP0, `(.L_x_28) ;  /* 0x0000000100047547 */ /* 0x000fea000b800000 */
[----:B------:R-:W-:Y:S05]  /*1a80*/  BPT.TRAP 0x1 ;  /* 0x000000040000795c */ /* 0x000fea0000300000 */
.L_x_28:
[----:B------:R-:W-:Y:S04]  /*1a90*/  BSSY.RECONVERGENT B0, `(.L_x_29) ;  /* 0x0000003000007945 */ /* 0x000fe80003800200 */
[----:B------:R-:W-:Y:S05]  /*1aa0*/  @!P4 BRA `(.L_x_30) ;  /* 0x000000000004c947 */ /* 0x000fea0003800000 */
[----:B------:R-:W-:Y:S05]  /*1ab0*/  BPT.TRAP 0x1 ;  /* 0x000000040000795c */ /* 0x000fea0000300000 */
.L_x_30:
[----:B------:R-:W-:Y:S05]  /*1ac0*/  BSYNC.RECONVERGENT B0 ;  /* 0x0000000000007941 */ /* 0x000fea0003800200 */
.L_x_29:
[----:B------:R-:W-:Y:S01]  /*1ad0*/  UIADD3 UR4, UPT, UPT, UR6, 0x1, URZ ;  /* 0x0000000106047890 */ /* 0x000fe2000fffe0ff */
[----:B------:R-:W-:Y:S01]  /*1ae0*/  BSSY.RECONVERGENT B0, `(.L_x_31) ;  /* 0x000003c000007945 */ /* 0x000fe20003800200 */
[----:B------:R-:W-:Y:S02]  /*1af0*/  ELECT P0, URZ, PT ;  /* 0x0000000000ff782f */ /* 0x000fe40003800000 */
[----:B------:R-:W-:-:S04]  /*1b00*/  UISETP.NE.AND UP0, UPT, UR4, 0x4, UPT ;  /* 0x000000040400788c */ /* 0x000fc8000bf05270 */
[----:B------:R-:W-:Y:S02]  /*1b10*/  USEL UR5, URZ, 0x1, UP0 ;  /* 0x00000001ff057887 */ /* 0x000fe40008000000 */
[----:B------:R-:W-:-:S04]  /*1b20*/  USEL UR23, UR4, URZ, UP0 ;  /* 0x000000ff04177287 */ /* 0x000fc80008000000 */
[----:B------:R-:W-:Y:S01]  /*1b30*/  ULEA UR4, UR23, UR21, 0x3 ;  /* 0x0000001517047291 */ /* 0x000fe2000f8e18ff */
[----:B------:R-:W-:-:S04]  /*1b40*/  LOP3.LUT R17, R17, UR5, RZ, 0x3c, !PT ;  /* 0x0000000511117c12 */ /* 0x000fc8000f8e3cff */
[----:B-1----:R-:W-:-:S04]  /*1b50*/  SHF.L.U32 R2, R17, 0x1f, RZ ;  /* 0x0000001f11027819 */ /* 0x002fc800000006ff */
[----:B------:R1:W4:Y:S01]  /*1b60*/  SYNCS.PHASECHK.TRANS64.TRYWAIT P2, [UR4+0x20], R2 ;  /* 0x00002002ff0075a7 */ /* 0x0003220008041104 */
[----:B------:R-:W-:Y:S05]  /*1b70*/  @!P0 BRA `(.L_x_32) ;  /* 0x0000000000c88947 */ /* 0x000fea0003800000 */
[----:B------:R-:W-:Y:S02]  /*1b80*/  ULEA UR32, UR6, UR21, 0xf ;  /* 0x0000001506207291 */ /* 0x000fe4000f8e78ff */
[----:B------:R-:W-:Y:S02]  /*1b90*/  UIADD3 UR4, UP1, UPT, UR38, 0x80, URZ ;  /* 0x0000008026047890 */ /* 0x000fe4000ff3e0ff */
[----:B------:R-:W-:Y:S02]  /*1ba0*/  ULEA UR13, UR6, UR21, 0xe ;  /* 0x00000015060d7291 */ /* 0x000fe4000f8e70ff */
[----:B------:R-:W-:Y:S02]  /*1bb0*/  UIADD3 UR14, UP0, UPT, UR38, 0x180, URZ ;  /* 0x00000180260e7890 */ /* 0x000fe4000ff1e0ff */
[----:B------:R-:W-:Y:S02]  /*1bc0*/  UIADD3 UR58, UPT, UPT, UR42, -0x40, URZ ;  /* 0xffffffc02a3a7890 */ /* 0x000fe4000fffe0ff */
[----:B------:R-:W-:-:S02]  /*1bd0*/  ULOP3.LUT UR57, UR7, 0xfefffff8, URZ, 0xc0, !UPT ;  /* 0xfefffff807397892 */ /* 0x000fc4000f8ec0ff */
[----:B------:R-:W-:Y:S02]  /*1be0*/  UIADD3.X UR5, UPT, UPT, URZ, UR39, URZ, UP1, !UPT ;  /* 0x00000027ff057290 */ /* 0x000fe40008ffe4ff */
[----:B------:R-:W-:Y:S02]  /*1bf0*/  UIADD3 UR56, UPT, UPT, UR32, 0x6400, URZ ;  /* 0x0000640020387890 */ /* 0x000fe4000fffe0ff */
[----:B------:R-:W-:Y:S02]  /*1c00*/  UIADD3 UR50, UPT, UPT, UR42, -0x20, URZ ;  /* 0xffffffe02a327890 */ /* 0x000fe4000fffe0ff */
[----:B------:R-:W-:Y:S02]  /*1c10*/  UIADD3 UR48, UPT, UPT, UR32, 0x8400, URZ ;  /* 0x0000840020307890 */ /* 0x000fe4000fffe0ff */
[----:B------:R-:W-:Y:S02]  /*1c20*/  UIADD3 UR40, UPT, UPT, UR32, 0xa400, URZ ;  /* 0x0000a40020287890 */ /* 0x000fe4000fffe0ff */
[----:B------:R-:W-:-:S02]  /*1c30*/  UIADD3 UR34, UPT, UPT, UR42, 0x20, URZ ;  /* 0x000000202a227890 */ /* 0x000fc4000fffe0ff */
[----:B------:R-:W-:Y:S02]  /*1c40*/  UIADD3 UR32, UPT, UPT, UR32, 0xc400, URZ ;  /* 0x0000c40020207890 */ /* 0x000fe4000fffe0ff */
[----:B------:R-:W-:Y:S02]  /*1c50*/  UIADD3.X UR15, UPT, UPT, URZ, UR39, URZ, UP0, !UPT ;  /* 0x00000027ff0f7290 */ /* 0x000fe400087fe4ff */
[----:B------:R-:W-:Y:S02]  /*1c60*/  UIADD3 UR24, UPT, UPT, UR13, 0x26400, URZ ;  /* 0x000264000d187890 */ /* 0x000fe4000fffe0ff */
[----:B------:R-:W-:Y:S01]  /*1c70*/  UIADD3 UR8, UPT, UPT, UR13, 0x27400, URZ ;  /* 0x000274000d087890 */ /* 0x000fe2000fffe0ff */
[----:B------:R-:W-:Y:S01]  /*1c80*/  UMOV UR30, 0x0 ;  /* 0x00000000001e7882 */ /* 0x000fe20000000000 */
[----:B------:R-:W-:Y:S01]  /*1c90*/  UMOV UR31, 0x10000000 ;  /* 0x10000000001f7882 */ /* 0x000fe20000000000 */
[----:B------:R-:W-:Y:S01]  /*1ca0*/  UMOV UR51, UR59 ;  /* 0x0000003b00337c82 */ /* 0x000fe20008000000 */
[----:B------:R-:W-:Y:S01]  /*1cb0*/  UMOV UR52, UR60 ;  /* 0x0000003c00347c82 */ /* 0x000fe20008000000 */
[----:B------:R-:W-:Y:S01]  /*1cc0*/  UMOV UR49, UR57 ;  /* 0x0000003900317c82 */ /* 0x000fe20008000000 */
[----:B------:R-:W-:Y:S01]  /*1cd0*/  UMOV UR43, UR59 ;  /* 0x0000003b002b7c82 */ /* 0x000fe20008000000 */
[----:B------:R-:W-:Y:S01]  /*1ce0*/  UMOV UR44, UR60 ;  /* 0x0000003c002c7c82 */ /* 0x000fe20008000000 */
[----:B------:R-:W-:Y:S01]  /*1cf0*/  UMOV UR41, UR57 ;  /* 0x0000003900297c82 */ /* 0x000fe20008000000 */
[----:B------:R-:W-:Y:S01]  /*1d00*/  UTMALDG.3D.2CTA [UR56], [UR4], desc[UR30] ;  /* 0x00001e38040075b4 */ /* 0x000fe20008211000 */
[----:B------:R-:W-:Y:S01]  /*1d10*/  UMOV UR35, UR59 ;  /* 0x0000003b00237c82 */ /* 0x000fe20008000000 */
        /* <DEDUP_REMOVED lines=10> */
[----:B------:R-:W-:Y:S01]  /*1dc0*/  UIADD3 UR16, UPT, UPT, UR13, 0x28400, URZ ;  /* 0x000284000d107890 */ /* 0x000fe2000fffe0ff */
[----:B------:R-:W-:Y:S01]  /*1dd0*/  UMOV UR18, UR42 ;  /* 0x0000002a00127c82 */ /* 0x000fe20008000000 */
[----:B------:R-:W-:Y:S01]  /*1de0*/  UMOV UR19, UR27 ;  /* 0x0000001b00137c82 */ /* 0x000fe20008000000 */
[----:B------:R-:W-:Y:S01]  /*1df0*/  UTMALDG.3D.2CTA [UR40], [UR4], desc[UR30] ;  /* 0x00001e28040075b4 */ /* 0x000fe20008211000 */
[----:B------:R-:W-:Y:S01]  /*1e00*/  UMOV UR20, UR60 ;  /* 0x0000003c00147c82 */ /* 0x000fe20008000000 */
[----:B------:R-:W-:Y:S01]  /*1e10*/  UMOV UR17, UR57 ;  /* 0x0000003900117c82 */ /* 0x000fe20008000000 */
[----:B------:R-:W-:Y:S01]  /*1e20*/  UTMALDG.3D.2CTA [UR32], [UR4], desc[UR30] ;  /* 0x00001e20040075b4 */ /* 0x000fe20008211000 */
[----:B------:R-:W-:Y:S01]  /*1e30*/  UTMALDG.3D.2CTA [UR24], [UR14], desc[UR30] ;  /* 0x00001e180e0075b4 */ /* 0x000fe20008211000 */
[----:B------:R2:W-:Y:S01]  /*1e40*/  UTMALDG.3D.2CTA [UR8], [UR14], desc[UR30] ;  /* 0x00001e080e0075b4 */ /* 0x0005e20008211000 */
[----:B------:R1:W-:Y:S01]  /*1e50*/  UTMALDG.3D.2CTA [UR16], [UR14], desc[UR30] ;  /* 0x00001e100e0075b4 */ /* 0x0003e20008211000 */
[----:B--2---:R-:W-:Y:S01]  /*1e60*/  UIADD3 UR8, UPT, UPT, UR13, 0x29400, URZ ;  /* 0x000294000d087890 */ /* 0x004fe2000fffe0ff */
[----:B------:R-:W-:-:S08]  /*1e70*/  UMOV UR10, UR34 ;  /* 0x00000022000a7c82 */ /* 0x000fd00008000000 */
[----:B------:R1:W-:Y:S02]  /*1e80*/  UTMALDG.3D.2CTA [UR8], [UR14], desc[UR30] ;  /* 0x00001e080e0075b4 */ /* 0x0003e40008211000 */
[----:B-1----:R-:W-:Y:S01]  /*1e90*/  NOP ;  /* 0x0000000000007918 */ /* 0x002fe20000000000 */
.L_x_32:
[----:B------:R-:W-:Y:S05]  /*1ea0*/  BSYNC.RECONVERGENT B0 ;  /* 0x0000000000007941 */ /* 0x000fea0003800200 */
.L_x_31:
[----:B------:R-:W-:Y:S01]  /*1eb0*/  UIADD3 UR42, UPT, UPT, UR42, 0x80, URZ ;  /* 0x000000802a2a7890 */ /* 0x000fe2000fffe0ff */
[----:B------:R-:W-:Y:S01]  /*1ec0*/  UMOV UR6, UR23 ;  /* 0x0000001700067c82 */ /* 0x000fe20008000000 */
[----:B------:R-:W-:Y:S01]  /*1ed0*/  UMOV UR22, UR45 ;  /* 0x0000002d00167c82 */ /* 0x000fe20008000000 */
[----:B------:R-:W-:Y:S09]  /*1ee0*/  BRA.U UP2, `(.L_x_33) ;  /* 0xfffffff902b47547 */ /* 0x000ff2000b83ffff */
.L_x_25:
[----:B------:R-:W-:Y:S01]  /*1ef0*/  ULEA UR4, UR23, UR21, 0x3 ;  /* 0x0000001517047291 */ /* 0x000fe2000f8e18ff */
[----:B-1----:R-:W-:Y:S01]  /*1f00*/  SHF.L.U32 R2, R17, 0x1f, RZ ;  /* 0x0000001f11027819 */ /* 0x002fe200000006ff */
[----:B------:R-:W-:Y:S01]  /*1f10*/  @!P1 SYNCS.ARRIVE.TRANS64.A1T0 RZ, [UR21+0x78], RZ ;  /* 0x000078ffffff99a7 */ /* 0x000fe20008100015 */
[----:B------:R-:W-:-:S06]  /*1f20*/  UISETP.GT.AND UP0, UPT, UR53, UR46, UPT ;  /* 0x0000002e3500728c */ /* 0x000fcc000bf04270 */
[----:B------:R1:W1:Y:S03]  /*1f30*/  SYNCS.PHASECHK.TRANS64.TRYWAIT P1, [UR4+0x20], R2 ;  /* 0x00002002ff0075a7 */ /* 0x0002660008021104 */
[----:B------:R-:W-:Y:S05]  /*1f40*/  BRA.U !UP0, `(.L_x_34) ;  /* 0x0000000508507547 */ /* 0x000fea000b800000 */
[----:B------:R-:W-:Y:S01]  /*1f50*/  UIADD3 UR29, UPT, UPT, UR55, UR22, URZ ;  /* 0x00000016371d7290 */ /* 0x000fe2000fffe0ff */
[----:B------:R-:W-:-:S11]  /*1f60*/  UMOV UR6, UR23 ;  /* 0x0000001700067c82 */ /* 0x000fd60008000000 */
.L_x_42:
[----:B------:R-:W-:Y:S01]  /*1f70*/  ULEA UR7, UR6, UR21, 0x3 ;  /* 0x0000001506077291 */ /* 0x000fe2000f8e18ff */
[----:B--2---:R-:W-:Y:S01]  /*1f80*/  @P5 MOV R3, 0x18000 ;  /* 0x0001800000035802 */ /* 0x004fe20000000f00 */
[----:B-1----:R-:W-:Y:S10]  /*1f90*/  @P1 BRA `(.L_x_35) ;  /* 0x00000000000c1947 */ /* 0x002ff40003800000 */
[----:B------:R-:W-:-:S04]  /*1fa0*/  SHF.L.U32 R4, R17, 0x1f, RZ ;  /* 0x0000001f11047819 */ /* 0x000fc800000006ff */
[----:B------:R-:W1:Y:S02]  /*1fb0*/  SYNCS.PHASECHK.TRANS64.TRYWAIT P0, [UR7+0x20], R4 ;  /* 0x00002004ff0075a7 */ /* 0x000e640008001107 */
[----:B-1----:R-:W-:Y:S05]  /*1fc0*/  @!P0 BRA `(.L_x_36) ;  /* 0x0000006000e08947 */ /* 0x002fea0003800000 */
.L_x_35:
[----:B------:R2:W-:Y:S01]  /*1fd0*/  @P5 SYNCS.ARRIVE.TRANS64 RZ, [UR7], R3 ;  /* 0x00000003ffff59a7 */ /* 0x0005e20008000007 */
[----:B------:R-:W-:-:S04]  /*1fe0*/  ULOP3.LUT UR4, UR37, 0x2, URZ, 0xfc, !UPT ;  /* 0x0000000225047892 */ /* 0x000fc8000f8efcff */
[----:B------:R-:W-:-:S09]  /*1ff0*/  UISETP.NE.AND UP0, UPT, UR4, 0x2, UPT ;  /* 0x000000020400788c */ /* 0x000fd2000bf05270 */
[----:B------:R-:W-:Y:S05]  /*2000*/  BRA.U UP0, `(.L_x_37) ;  /* 0x0000000100047547 */ /* 0x000fea000b800000 */
[----:B------:R-:W-:Y:S05]  /*2010*/  BPT.TRAP 0x1 ;  /* 0x000000040000795c */ /* 0x000fea0000300000 */
.L_x_37:
[----:B------:R-:W-:Y:S04]  /*2020*/  BSSY.RECONVERGENT B0, `(.L_x_38) ;  /* 0x0000003000007945 */ /* 0x000fe80003800200 */
[----:B------:R-:W-:Y:S05]  /*2030*/  @!P4 BRA `(.L_x_39) ;  /* 0x000000000004c947 */ /* 0x000fea0003800000 */
[----:B------:R-:W-:Y:S05]  /*2040*/  BPT.TRAP 0x1 ;  /* 0x000000040000795c */ /* 0x000fea0000300000 */
.L_x_39:
[----:B------:R-:W-:Y:S05]  /*2050*/  BSYNC.RECONVERGENT B0 ;  /* 0x0000000000007941 */ /* 0x000fea0003800200 */
.L_x_38:
        /* <DEDUP_REMOVED lines=9> */
[----:B------:R1:W1:Y:S01]  /*20f0*/  SYNCS.PHASECHK.TRANS64.TRYWAIT P1, [UR4+0x20], R2 ;  /* 0x00002002ff0075a7 */ /* 0x0002620008021104 */
[----:B------:R-:W-:Y:S05]  /*2100*/  @!P0 BRA `(.L_x_41) ;  /* 0x0000000000cc8947 */ /* 0x000fea0003800000 */
[----:B------:R-:W-:Y:S02]  /*2110*/  ULEA UR32, UR6, UR21, 0xf ;  /* 0x0000001506207291 */ /* 0x000fe4000f8e78ff */
[----:B------:R-:W-:Y:S02]  /*2120*/  UIADD3 UR4, UP1, UPT, UR38, 0x80, URZ ;  /* 0x0000008026047890 */ /* 0x000fe4000ff3e0ff */
[----:B------:R-:W-:Y:S02]  /*2130*/  USHF.L.U32 UR58, UR22, 0x7, URZ ;  /* 0x00000007163a7899 */ /* 0x000fe400080006ff */
[----:B------:R-:W-:Y:S02]  /*2140*/  ULEA UR13, UR6, UR21, 0xe ;  /* 0x00000015060d7291 */ /* 0x000fe4000f8e70ff */
[----:B------:R-:W-:Y:S02]  /*2150*/  UIADD3 UR14, UP0, UPT, UR38, 0x180, URZ ;  /* 0x00000180260e7890 */ /* 0x000fe4000ff1e0ff */
[----:B------:R-:W-:-:S02]  /*2160*/  ULOP3.LUT UR57, UR7, 0xfefffff8, URZ, 0xc0, !UPT ;  /* 0xfefffff807397892 */ /* 0x000fc4000f8ec0ff */
[----:B------:R-:W-:Y:S02]  /*2170*/  UIADD3.X UR5, UPT, UPT, URZ, UR39, URZ, UP1, !UPT ;  /* 0x00000027ff057290 */ /* 0x000fe40008ffe4ff */
[----:B------:R-:W-:Y:S02]  /*2180*/  UIADD3 UR56, UPT, UPT, UR32, 0x6400, URZ ;  /* 0x0000640020387890 */ /* 0x000fe4000fffe0ff */
[----:B------:R-:W-:Y:S02]  /*2190*/  UIADD3 UR50, UPT, UPT, UR58, 0x20, URZ ;  /* 0x000000203a327890 */ /* 0x000fe4000fffe0ff */
[----:B------:R-:W-:Y:S02]  /*21a0*/  UIADD3 UR48, UPT, UPT, UR32, 0x8400, URZ ;  /* 0x0000840020307890 */ /* 0x000fe4000fffe0ff */
[----:B------:R-:W-:Y:S02]  /*21b0*/  UIADD3 UR42, UPT, UPT, UR58, 0x40, URZ ;  /* 0x000000403a2a7890 */ /* 0x000fe4000fffe0ff */
[----:B------:R-:W-:-:S02]  /*21c0*/  UIADD3 UR40, UPT, UPT, UR32, 0xa400, URZ ;  /* 0x0000a40020287890 */ /* 0x000fc4000fffe0ff */
[----:B------:R-:W-:Y:S02]  /*21d0*/  UIADD3 UR34, UPT, UPT, UR58, 0x60, URZ ;  /* 0x000000603a227890 */ /* 0x000fe4000fffe0ff */
        /* <DEDUP_REMOVED lines=37> */
[----:B--2---:R-:W-:Y:S01]  /*2430*/  NOP ;  /* 0x0000000000007918 */ /* 0x004fe20000000000 */
.L_x_41:
[----:B-1----:R-:W-:Y:S05]  /*2440*/  BSYNC.RECONVERGENT B0 ;  /* 0x0000000000007941 */ /* 0x002fea0003800200 */
.L_x_40:
[----:B------:R-:W-:Y:S01]  /*2450*/  UIADD3 UR22, UPT, UPT, UR22, 0x1, URZ ;  /* 0x0000000116167890 */ /* 0x000fe2000fffe0ff */
[----:B------:R-:W-:-:S03]  /*2460*/  UMOV UR6, UR23 ;  /* 0x0000001700067c82 */ /* 0x000fc60008000000 */
[----:B------:R-:W-:-:S09]  /*2470*/  UISETP.NE.AND UP0, UPT, UR22, UR29, UPT ;  /* 0x0000001d1600728c */ /* 0x000fd2000bf05270 */
[----:B------:R-:W-:Y:S05]  /*2480*/  BRA.U UP0, `(.L_x_42) ;  /* 0xfffffff900b87547 */ /* 0x000fea000b83ffff */
.L_x_34:
[C---:B-1----:R-:W-:Y:S01]  /*2490*/  LEA R2, R16.reuse, UR21, 0x3 ;  /* 0x0000001510027c11 */ /* 0x042fe2000f8e18ff */
[----:B------:R-:W-:Y:S01]  /*24a0*/  NOP ;  /* 0x0000000000007918 */ /* 0x000fe20000000000 */
[----:B--2---:R-:W-:Y:S02]  /*24b0*/  SHF.L.U32 R3, R13, 0x1f, RZ ;  /* 0x0000001f0d037819 */ /* 0x004fe400000006ff */
[----:B------:R-:W-:Y:S02]  /*24c0*/  LEA R4, R16, UR21, 0x4 ;  /* 0x0000001510047c11 */ /* 0x000fe4000f8e20ff */
[----:B------:R-:W1:Y:S02]  /*24d0*/  SYNCS.PHASECHK.TRANS64.TRYWAIT P0, [R2+URZ+0x80], R3 ;  /* 0x00008003020075a7 */ /* 0x000e6400080011ff */
[----:B-1----:R-:W-:Y:S05]  /*24e0*/  @!P0 BRA `(.L_x_43) ;  /* 0x0000005c00b08947 */ /* 0x002fea0003800000 */
.L_x_140:
[----:B------:R-:W4:Y:S01]  /*24f0*/  LDS.128 R4, [R4+0x110] ;  /* 0x0001100004047984 */ /* 0x000f220000000c00 */
[----:B------:R-:W-:Y:S01]  /*2500*/  ISETP.GE.AND P0, PT, R26, 0x1, PT ;  /* 0x000000011a00780c */ /* 0x000fe20003f06270 */
[----:B-1----:R-:W-:Y:S01]  /*2510*/  VIADD R2, R2, 0x90 ;  /* 0x0000009002027836 */ /* 0x002fe20000000000 */
[----:B------:R-:W-:Y:S01]  /*2520*/  @!PT LDS RZ, [RZ] ;  /* 0x00000000fffff984 */ /* 0x000fe20000000800 */
[----:B------:R-:W-:Y:S01]  /*2530*/  @!PT LDS RZ, [RZ] ;  /* 0x00000000fffff984 */ /* 0x000fe20000000800 */
[----:B------:R-:W-:Y:S01]  /*2540*/  @!PT LDS RZ, [RZ] ;  /* 0x00000000fffff984 */ /* 0x000fe20000000800 */
[----:B------:R-:W-:Y:S01]  /*2550*/  @!PT LDS RZ, [RZ] ;  /* 0x00000000fffff984 */ /* 0x000fe20000000800 */
[----:B------:R1:W-:Y:S06]  /*2560*/  MEMBAR.ALL.CTA ;  /* 0x0000000000007992 */ /* 0x0003ec0000008000 */
[----:B-1----:R-:W1:Y:S01]  /*2570*/  FENCE.VIEW.ASYNC.S ;  /* 0x00000000000073c6 */ /* 0x002e620000000000 */
[----:B------:R-:W-:-:S04]  /*2580*/  PRMT R2, RZ, 0x654, R2 ;  /* 0x00000654ff027816 */ /* 0x000fc80000000002 */
[----:B-1----:R1:W-:Y:S01]  /*2590*/  SYNCS.ARRIVE.TRANS64.RED.A1T0 RZ, [R2+URZ], RZ ;  /* 0x000000ff02ff79a7 */ /* 0x0023e200081004ff */
[----:B----4-:R-:W-:-:S13]  /*25a0*/  LOP3.LUT P2, RZ, R6, 0x1, RZ, 0xc0, !PT ;  /* 0x0000000106ff7812 */ /* 0x010fda000784c0ff */
[----:B------:R-:W-:Y:S01]  /*25b0*/  @P2 SHF.R.U32.HI R3, RZ, 0x10, R5 ;  /* 0x00000010ff032819 */ /* 0x000fe20000011605 */
[----:B------:R-:W-:Y:S01]  /*25c0*/  VOTEU.ANY UP0, P2 ;  /* 0x0000000000ff7886 */ /* 0x000fe20001000100 */
[----:B------:R-:W-:Y:S02]  /*25d0*/  @P2 MOV R10, R4 ;  /* 0x00000004000a2202 */ /* 0x000fe40000000f00 */
[----:B------:R-:W-:Y:S02]  /*25e0*/  @P2 R2UR.BROADCAST UR4, R3 ;  /* 0x00000000030422ca */ /* 0x000fe400008e0000 */
[----:B------:R-:W-:-:S11]  /*25f0*/  @P2 LOP3.LUT R9, R5, 0xffff, RZ, 0xc0, !PT ;  /* 0x0000ffff05092812 */ /* 0x000fd600078ec0ff */
[----:B------:R-:W-:Y:S01]  /*2600*/  @UP0 UMOV UR60, UR4 ;  /* 0x00000004003c0c82 */ /* 0x000fe20008000000 */
[----:B-1----:R-:W-:Y:S05]  /*2610*/  @!P0 BRA `(.L_x_44) ;  /* 0x0000000000b88947 */ /* 0x002fea0003800000 */
[----:B------:R-:W3:Y:S01]  /*2620*/  LDC.64 R4, c[0x0][0xb18] ;  /* 0x0002c600ff047b82 */ /* 0x000ee20000000a00 */
[----:B------:R-:W-:-:S07]  /*2630*/  ISETP.NE.AND P3, PT, R26, 0x1, PT ;  /* 0x000000011a00780c */ /* 0x000fce0003f65270 */
[----:B------:R-:W1:Y:S08]  /*2640*/  LDC.64 R6, c[0x0][0xb10] ;  /* 0x0002c400ff067b82 */ /* 0x000e700000000a00 */
[----:B------:R-:W2:Y:S08]  /*2650*/  LDC R14, c[0x0][0xb20] ;  /* 0x0002c800ff0e7b82 */ /* 0x000eb00000000800 */
[----:B------:R-:W4:Y:S01]  /*2660*/  LDC R15, c[0x0][0xb0c] ;  /* 0x0002c300ff0f7b82 */ /* 0x000f220000000800 */
[----:B---3--:R-:W-:Y:S01]  /*2670*/  IMAD.HI.U32 R21, R0, R5, RZ ;  /* 0x0000000500157227 */ /* 0x008fe200078e00ff */
[----:B------:R-:W-:-:S03]  /*2680*/  ISETP.NE.AND P0, PT, R4, 0x1, PT ;  /* 0x000000010400780c */ /* 0x000fc60003f05270 */
[----:B------:R-:W-:-:S03]  /*2690*/  IMAD.HI.U32 R5, R9, R5, RZ ;  /* 0x0000000509057227 */ /* 0x000fc600078e00ff */
[----:B------:R-:W3:Y:S01]  /*26a0*/  LDC.64 R2, c[0x0][0xb28] ;  /* 0x0002ca00ff027b82 */ /* 0x000ee20000000a00 */
[----:B-1----:R-:W-:-:S04]  /*26b0*/  IMAD.HI.U32 R22, R8, R6, RZ ;  /* 0x0000000608167227 */ /* 0x002fc800078e00ff */
[----:B------:R-:W-:Y:S01]  /*26c0*/  IMAD.HI.U32 R23, R10, R6, RZ ;  /* 0x000000060a177227 */ /* 0x000fe200078e00ff */
[----:B------:R-:W-:Y:S02]  /*26d0*/  SHF.R.U32.HI R22, RZ, R7, R22 ;  /* 0x00000007ff167219 */ /* 0x000fe40000011616 */
[-C--:B--2---:R-:W-:Y:S02]  /*26e0*/  SHF.R.U32.HI R21, RZ, R14.reuse, R21 ;  /* 0x0000000eff157219 */ /* 0x084fe40000011615 */
[----:B------:R-:W-:Y:S02]  /*26f0*/  SHF.R.U32.HI R5, RZ, R14, R5 ;  /* 0x0000000eff057219 */ /* 0x000fe40000011605 */
[----:B------:R-:W-:Y:S02]  /*2700*/  SEL R21, R0, R21, !P0 ;  /* 0x0000001500157207 */ /* 0x000fe40004000000 */
[----:B------:R-:W-:Y:S02]  /*2710*/  SHF.R.U32.HI R23, RZ, R7, R23 ;  /* 0x00000007ff177219 */ /* 0x000fe40000011617 */
[----:B----4-:R-:W-:-:S02]  /*2720*/  ISETP.NE.AND P1, PT, R15, 0x1, PT ;  /* 0x000000010f00780c */ /* 0x010fc40003f25270 */
[----:B------:R-:W-:Y:S02]  /*2730*/  SEL R5, R9, R5, !P0 ;  /* 0x0000000509057207 */ /* 0x000fe40004000000 */
[----:B------:R-:W-:Y:S02]  /*2740*/  SEL R22, R8, R22, !P1 ;  /* 0x0000001608167207 */ /* 0x000fe40004800000 */
[----:B------:R-:W-:Y:S01]  /*2750*/  SEL R23, R10, R23, !P1 ;  /* 0x000000170a177207 */ /* 0x000fe20004800000 */
[----:B---3--:R-:W-:-:S04]  /*2760*/  IMAD.HI.U32 R20, R21, R2, RZ ;  /* 0x0000000215147227 */ /* 0x008fc800078e00ff */
        /* <DEDUP_REMOVED lines=10> */
[----:B------:R-:W-:-:S04]  /*2810*/  @!P0 IMAD.HI.U32 R7, R23, R2, RZ ;  /* 0x0000000217078227 */ /* 0x000fc800078e00ff */
[----:B------:R-:W-:Y:S01]  /*2820*/  IMAD.MOV R2, RZ, RZ, -R6 ;  /* 0x000000ffff027224 */ /* 0x000fe200078e0a06 */
[----:B------:R-:W-:Y:S02]  /*2830*/  @!P0 SHF.R.U32.HI R3, RZ, R3, R7 ;  /* 0x00000003ff038219 */ /* 0x000fe40000011607 */
[----:B------:R-:W-:Y:S01]  /*2840*/  IADD3 R7, PT, PT, -R5, RZ, RZ ;  /* 0x000000ff05077210 */ /* 0x000fe20007ffe1ff */
[----:B------:R-:W-:Y:S01]  /*2850*/  IMAD R2, R26, R2, R5 ;  /* 0x000000021a027224 */ /* 0x000fe200078e0205 */
        /* <DEDUP_REMOVED lines=10> */
.L_x_44:
[----:B------:R-:W1:Y:S02]  /*2900*/  LDCU UR4, c[0x0][0xb30] ;  /* 0x00016600ff0477ac */ /* 0x000e640008000800 */
[----:B-1----:R-:W-:-:S09]  /*2910*/  UISETP.NE.AND UP0, UPT, UR4, 0x1, UPT ;  /* 0x000000010400788c */ /* 0x002fd2000bf05270 */
[----:B------:R-:W-:Y:S05]  /*2920*/  BRA.U UP0, `(.L_x_45) ;  /* 0x0000000100407547 */ /* 0x000fea000b800000 */
[----:B------:R-:W1:Y:S08]  /*2930*/  LDC.64 R4, c[0x0][0xb10] ;  /* 0x0002c400ff047b82 */ /* 0x000e700000000a00 */
[----:B------:R-:W2:Y:S08]  /*2940*/  LDC.64 R2, c[0x0][0xb18] ;  /* 0x0002c600ff027b82 */ /* 0x000eb00000000a00 */
[----:B------:R-:W4:Y:S08]  /*2950*/  LDC R6, c[0x0][0xb20] ;  /* 0x0002c800ff067b82 */ /* 0x000f300000000800 */
[----:B------:R-:W3:Y:S01]  /*2960*/  LDC R7, c[0x0][0xb0c] ;  /* 0x0002c300ff077b82 */ /* 0x000ee20000000800 */
[----:B-1----:R-:W-:-:S05]  /*2970*/  IMAD.HI.U32 R4, R10, R4, RZ ;  /* 0x000000040a047227 */ /* 0x002fca00078e00ff */
[----:B------:R-:W-:Y:S01]  /*2980*/  SHF.R.U32.HI R4, RZ, R5, R4 ;  /* 0x00000005ff047219 */ /* 0x000fe20000011604 */
[----:B--2---:R-:W-:Y:S01]  /*2990*/  IMAD.HI.U32 R3, R9, R3, RZ ;  /* 0x0000000309037227 */ /* 0x004fe200078e00ff */
[----:B------:R-:W-:-:S04]  /*29a0*/  ISETP.NE.AND P0, PT, R2, 0x1, PT ;  /* 0x000000010200780c */ /* 0x000fc80003f05270 */
[----:B----4-:R-:W-:-:S04]  /*29b0*/  SHF.R.U32.HI R3, RZ, R6, R3 ;  /* 0x00000006ff037219 */ /* 0x010fc80000011603 */
[----:B------:R-:W-:Y:S02]  /*29c0*/  SEL R3, R9, R3, !P0 ;  /* 0x0000000309037207 */ /* 0x000fe40004000000 */
[----:B---3--:R-:W-:-:S04]  /*29d0*/  ISETP.NE.AND P1, PT, R7, 0x1, PT ;  /* 0x000000010700780c */ /* 0x008fc80003f25270 */
[----:B------:R-:W-:-:S05]  /*29e0*/  SEL R4, R10, R4, !P1 ;  /* 0x000000040a047207 */ /* 0x000fca0004800000 */
[----:B------:R-:W-:Y:S02]  /*29f0*/  IMAD.IADD R5, R3, 0x1, -R4 ;  /* 0x0000000103057824 */ /* 0x000fe400078e0a04 */
[----:B------:R-:W-:Y:S02]  /*2a00*/  IMAD.IADD R3, R4, 0x1, -R3 ;  /* 0x0000000104037824 */ /* 0x000fe400078e0a03 */
[----:B------:R-:W-:Y:S02]  /*2a10*/  IMAD R10, R5, R7, R10 ;  /* 0x00000007050a7224 */ /* 0x000fe400078e020a */
[----:B------:R-:W-:-:S07]  /*2a20*/  IMAD R9, R3, R2, R9 ;  /* 0x0000000203097224 */ /* 0x000fce00078e0209 */
.L_x_45:
[----:B------:R-:W-:Y:S01]  /*2a30*/  VIADD R16, R16, 0x1 ;  /* 0x0000000110107836 */ /* 0x000fe20000000000 */
[----:B------:R-:W-:Y:S01]  /*2a40*/  PLOP3.LUT P1, PT, PT, PT, PT, 0x80, 0x8 ;  /* 0x000000000008781c */ /* 0x000fe20003f2f070 */
[----:B------:R-:W-:Y:S02]  /*2a50*/  IMAD.IADD R14, R10, 0x1, R63 ;  /* 0x000000010a0e7824 */ /* 0x000fe400078e023f */
[----:B------:R-:W-:Y:S01]  /*2a60*/  IMAD.IADD R15, R9, 0x1, R62 ;  /* 0x00000001090f7824 */ /* 0x000fe200078e023e */
[----:B------:R-:W-:-:S04]  /*2a70*/  ISETP.NE.AND P0, PT, R16, 0x2, PT ;  /* 0x000000021000780c */ /* 0x000fc80003f05270 */
[----:B------:R-:W-:Y:S02]  /*2a80*/  SEL R2, RZ, 0x1, P0 ;  /* 0x00000001ff027807 */ /* 0x000fe40000000000 */
[----:B------:R-:W-:Y:S02]  /*2a90*/  SEL R16, R16, RZ, P0 ;  /* 0x000000ff10107207 */ /* 0x000fe40000000000 */
[----:B------:R-:W-:Y:S01]  /*2aa0*/  LOP3.LUT R13, R13, R2, RZ, 0x3c, !PT ;  /* 0x000000020d0d7212 */ /* 0x000fe200078e3cff */
[----:B------:R-:W-:Y:S06]  /*2ab0*/  @P2 BRA `(.L_x_46) ;  /* 0xffffffec00302947 */ /* 0x000fec000383ffff */
[----:B------:R-:W-:Y:S01]  /*2ac0*/  UIADD3 UR21, UPT, UPT, UR21, 0x20, URZ ;  /* 0x0000002015157890 */ /* 0x000fe2000fffe0ff */
[----:B------:R-:W-:-:S03]  /*2ad0*/  SHF.L.U32 R2, R17, 0x1f, RZ ;  /* 0x0000001f11027819 */ /* 0x000fc600000006ff */
[----:B------:R-:W-:-:S09]  /*2ae0*/  ULEA UR4, UR23, UR21, 0x3 ;  /* 0x0000001517047291 */ /* 0x000fd2000f8e18ff */
[----:B------:R-:W1:Y:S02]  /*2af0*/  SYNCS.PHASECHK.TRANS64.TRYWAIT P0, [UR4], R2 ;  /* 0x00000002ff0075a7 */ /* 0x000e640008001104 */
[----:B-1----:R-:W-:Y:S05]  /*2b00*/  @!P0 BRA `(.L_x_47) ;  /* 0x00000058003c8947 */ /* 0x002fea0003800000 */
.L_x_142:
[----:B------:R-:W-:-:S04]  /*2b10*/  UIADD3 UR4, UPT, UPT, UR23, 0x1, URZ ;  /* 0x0000000117047890 */ /* 0x000fc8000fffe0ff */
[----:B------:R-:W-:-:S04]  /*2b20*/  UISETP.NE.AND UP0, UPT, UR4, 0x4, UPT ;  /* 0x000000040400788c */ /* 0x000fc8000bf05270 */
[----:B------:R-:W-:Y:S02]  /*2b30*/  USEL UR6, URZ, 0x1, UP0 ;  /* 0x00000001ff067887 */ /* 0x000fe40008000000 */
[----:B------:R-:W-:-:S04]  /*2b40*/  USEL UR4, UR4, URZ, UP0 ;  /* 0x000000ff04047287 */ /* 0x000fc80008000000 */
[----:B------:R-:W-:Y:S01]  /*2b50*/  ULEA UR5, UR4, UR21, 0x3 ;  /* 0x0000001504057291 */ /* 0x000fe2000f8e18ff */
[----:B-1----:R-:W-:-:S04]  /*2b60*/  LOP3.LUT R2, R17, UR6, RZ, 0x3c, !PT ;  /* 0x0000000611027c12 */ /* 0x002fc8000f8e3cff */
[----:B------:R-:W-:-:S04]  /*2b70*/  SHF.L.U32 R3, R2, 0x1f, RZ ;  /* 0x0000001f02037819 */ /* 0x000fc800000006ff */
[----:B------:R-:W1:Y:S02]  /*2b80*/  SYNCS.PHASECHK.TRANS64.TRYWAIT P0, [UR5], R3 ;  /* 0x00000003ff0075a7 */ /* 0x000e640008001105 */
[----:B-1----:R-:W-:Y:S05]  /*2b90*/  @!P0 BRA `(.L_x_48) ;  /* 0x0000005800308947 */ /* 0x002fea0003800000 */
.L_x_144:
[----:B------:R-:W-:-:S04]  /*2ba0*/  UIADD3 UR4, UPT, UPT, UR4, 0x1, URZ ;  /* 0x0000000104047890 */ /* 0x000fc8000fffe0ff */
[----:B------:R-:W-:-:S04]  /*2bb0*/  UISETP.NE.AND UP0, UPT, UR4, 0x4, UPT ;  /* 0x000000040400788c */ /* 0x000fc8000bf05270 */
[----:B------:R-:W-:Y:S02]  /*2bc0*/  USEL UR6, URZ, 0x1, UP0 ;  /* 0x00000001ff067887 */ /* 0x000fe40008000000 */
[----:B------:R-:W-:-:S04]  /*2bd0*/  USEL UR4, UR4, URZ, UP0 ;  /* 0x000000ff04047287 */ /* 0x000fc80008000000 */
[----:B------:R-:W-:Y:S01]  /*2be0*/  ULEA UR5, UR4, UR21, 0x3 ;  /* 0x0000001504057291 */ /* 0x000fe2000f8e18ff */
[----:B------:R-:W-:-:S04]  /*2bf0*/  LOP3.LUT R2, R2, UR6, RZ, 0x3c, !PT ;  /* 0x0000000602027c12 */ /* 0x000fc8000f8e3cff */
[----:B-1----:R-:W-:-:S04]  /*2c00*/  SHF.L.U32 R3, R2, 0x1f, RZ ;  /* 0x0000001f02037819 */ /* 0x002fc800000006ff */
[----:B------:R-:W1:Y:S02]  /*2c10*/  SYNCS.PHASECHK.TRANS64.TRYWAIT P0, [UR5], R3 ;  /* 0x00000003ff0075a7 */ /* 0x000e640008001105 */
[----:B-1----:R-:W-:Y:S05]  /*2c20*/  @!P0 BRA `(.L_x_49) ;  /* 0x0000005800248947 */ /* 0x002fea0003800000 */
.L_x_146:
[----:B------:R-:W-:-:S04]  /*2c30*/  UIADD3 UR4, UPT, UPT, UR4, 0x1, URZ ;  /* 0x0000000104047890 */ /* 0x000fc8000fffe0ff */
[----:B------:R-:W-:-:S04]  /*2c40*/  UISETP.NE.AND UP0, UPT, UR4, 0x4, UPT ;  /* 0x000000040400788c */ /* 0x000fc8000bf05270 */
[----:B------:R-:W-:Y:S02]  /*2c50*/  USEL UR5, URZ, 0x1, UP0 ;  /* 0x00000001ff057887 */ /* 0x000fe40008000000 */
[----:B------:R-:W-:-:S04]  /*2c60*/  USEL UR4, UR4, URZ, UP0 ;  /* 0x000000ff04047287 */ /* 0x000fc80008000000 */
[----:B------:R-:W-:Y:S01]  /*2c70*/  ULEA UR4, UR4, UR21, 0x3 ;  /* 0x0000001504047291 */ /* 0x000fe2000f8e18ff */
[----:B------:R-:W-:-:S04]  /*2c80*/  LOP3.LUT R2, R2, UR5, RZ, 0x3c, !PT ;  /* 0x0000000502027c12 */ /* 0x000fc8000f8e3cff */
[----:B------:R-:W-:Y:S01]  /*2c90*/  SHF.L.U32 R2, R2, 0x1f, RZ ;  /* 0x0000001f02027819 */ /* 0x000fe200000006ff */
[----:B-1-3--:R-:W-:-:S07]  /*2ca0*/  IMAD.U32 R0, RZ, RZ, UR4 ;  /* 0x00000004ff007e24 */ /* 0x00afce000f8e00ff */
.L_x_50:
[----:B-1----:R1:W2:Y:S02]  /*2cb0*/  SYNCS.PHASECHK.TRANS64.TRYWAIT P0, [R0+URZ], R2 ;  /* 0x00000002000075a7 */ /* 0x0022a400080011ff */
[----:B--2---:R-:W-:Y:S05]  /*2cc0*/  @!P0 NANOSLEEP.SYNCS 0x989680 ;  /* 0x009896800000895d */ /* 0x004fea0003900000 */
[----:B------:R-:W2:Y:S02]  /*2cd0*/  @!P0 SYNCS.PHASECHK.TRANS64 P0, [R0+URZ], R2 ;  /* 0x00000002000085a7 */ /* 0x000ea400080010ff */
[----:B--2---:R-:W-:Y:S05]  /*2ce0*/  @P0 EXIT ;  /* 0x000000000000094d */ /* 0x004fea0003800000 */
[----:B------:R-:W-:Y:S05]  /*2cf0*/  BRA `(.L_x_50) ;  /* 0xfffffffc00ec7947 */ /* 0x000fea000383ffff */
.L_x_22:
[----:B------:R-:W-:-:S04]  /*2d00*/  UISETP.NE.AND UP1, UPT, UR47, URZ, UPT ;  /* 0x000000ff2f00728c */ /* 0x000fc8000bf25270 */
[----:B------:R-:W-:-:S09]  /*2d10*/  UISETP.NE.OR UP1, UPT, UR10, 0x1, UP1 ;  /* 0x000000010a00788c */ /* 0x000fd20008f25670 */
[----:B------:R-:W-:Y:S05]  /*2d20*/  BRA.U UP1, `(.L_x_51) ;  /* 0x00000005014c7547 */ /* 0x000fea000b800000 */
[----:B------:R-:W-:Y:S01]  /*2d30*/  HFMA2 R11, -RZ, RZ, 0, 0 ;  /* 0x00000000ff0b7431 */ /* 0x000fe200000001ff */
[----:B------:R-:W-:Y:S01]  /*2d40*/  ISETP.GE.U32.AND P2, PT, R10, 0x2, PT ;  /* 0x000000020a00780c */ /* 0x000fe20003f46070 */
[----:B------:R-:W-:Y:S01]  /*2d50*/  IMAD.MOV.U32 R12, RZ, RZ, 0x1 ;  /* 0x00000001ff0c7424 */ /* 0x000fe200078e00ff */
[----:B------:R-:W-:Y:S01]  /*2d60*/  CS2R R8, SRZ ;  /* 0x0000000000087805 */ /* 0x000fe2000001ff00 */
[----:B------:R-:W-:Y:S01]  /*2d70*/  IMAD.MOV.U32 R3, RZ, RZ, RZ ;  /* 0x000000ffff037224 */ /* 0x000fe200078e00ff */
[----:B------:R-:W-:Y:S01]  /*2d80*/  UMOV UR6, 0x400 ;  /* 0x0000040000067882 */ /* 0x000fe20000000000 */
[----:B------:R-:W-:Y:S01]  /*2d90*/  UMOV UR5, URZ ;  /* 0x000000ff00057c82 */ /* 0x000fe20008000000 */
[----:B------:R-:W-:-:S12]  /*2da0*/  ULEA UR6, UR47, UR6, 0x18 ;  /* 0x000000062f067291 */ /* 0x000fd8000f8ec0ff */
.L_x_55:
[----:B------:R-:W-:Y:S02]  /*2db0*/  LEA R0, R3, UR6, 0x3 ;  /* 0x0000000603007c11 */ /* 0x000fe4000f8e18ff */
[----:B------:R-:W-:-:S03]  /*2dc0*/  SHF.L.U32 R4, R8, 0x1f, RZ ;  /* 0x0000001f08047819 */ /* 0x000fc600000006ff */
[----:B------:R-:W-:Y:S01]  /*2dd0*/  VIADD R5, R0, 0xf0 ;  /* 0x000000f000057836 */ /* 0x000fe20000000000 */
[----:B------:R-:W1:Y:S02]  /*2de0*/  SYNCS.PHASECHK.TRANS64.TRYWAIT P0, [R0+URZ+0xe0], R4 ;  /* 0x0000e004000075a7 */ /* 0x000e6400080011ff */
[----:B-1----:R-:W-:Y:S05]  /*2df0*/  @!P0 BRA `(.L_x_52) ;  /* 0x0000005400c88947 */ /* 0x002fea0003800000 */
.L_x_147:
[----:B------:R-:W-:Y:S01]  /*2e00*/  ULEA UR4, UR5, UR6, 0x3 ;  /* 0x0000000605047291 */ /* 0x000fe2000f8e18ff */
[----:B-1----:R-:W-:Y:S01]  /*2e10*/  PRMT R0, RZ, 0x654, R5 ;  /* 0x00000654ff007816 */ /* 0x002fe20000000005 */
[----:B------:R-:W-:Y:S01]  /*2e20*/  @!P2 IMAD.MOV.U32 R4, RZ, RZ, 0x10 ;  /* 0x00000010ff04a424 */ /* 0x000fe200078e00ff */
[----:B------:R-:W-:Y:S01]  /*2e30*/  SHF.L.U32 R5, R12, 0x1f, RZ ;  /* 0x0000001f0c057819 */ /* 0x000fe200000006ff */
[----:B------:R-:W-:Y:S01]  /*2e40*/  UIADD3 UR7, UPT, UPT, UR4, 0x80, URZ ;  /* 0x0000008004077890 */ /* 0x000fe2000fffe0ff */
[----:B------:R1:W-:Y:S05]  /*2e50*/  SYNCS.ARRIVE.TRANS64.RED.A1T0 RZ, [R0+URZ], RZ ;  /* 0x000000ff00ff79a7 */ /* 0x0003ea00081004ff */
[----:B------:R-:W-:Y:S01]  /*2e60*/  IMAD.U32 R6, RZ, RZ, UR7 ;  /* 0x00000007ff067e24 */ /* 0x000fe2000f8e00ff */
[----:B------:R-:W2:Y:S04]  /*2e70*/  SYNCS.PHASECHK.TRANS64.TRYWAIT P0, [UR4+0x90], R5 ;  /* 0x00009005ff0075a7 */ /* 0x000ea80008001104 */
[----:B------:R-:W-:Y:S01]  /*2e80*/  PRMT R6, R10, 0x654, R6 ;  /* 0x000006540a067816 */ /* 0x000fe20000000006 */
[----:B-12---:R-:W-:Y:S06]  /*2e90*/  @!P0 BRA `(.L_x_53) ;  /* 0x0000005400b48947 */ /* 0x006fec0003800000 */
.L_x_149:
[----:B------:R-:W-:Y:S01]  /*2ea0*/  ULEA UR8, UR5, UR6, 0x4 ;  /* 0x0000000605087291 */ /* 0x000fe2000f8e20ff */
[----:B------:R-:W-:Y:S01]  /*2eb0*/  SEL R2, R6, R2, !P2 ;  /* 0x0000000206027207 */ /* 0x000fe20005000000 */
[----:B------:R-:W-:Y:S01]  /*2ec0*/  UIADD3 UR9, UPT, UPT, UR4, 0x80, URZ ;  /* 0x0000008004097890 */ /* 0x000fe2000fffe0ff */
[----:B-1----:R-:W-:Y:S01]  /*2ed0*/  LEA R0, R11, UR6, 0x3 ;  /* 0x000000060b007c11 */ /* 0x002fe2000f8e18ff */
[----:B------:R-:W-:Y:S01]  /*2ee0*/  UIADD3 UR8, UPT, UPT, UR8, 0x110, URZ ;  /* 0x0000011008087890 */ /* 0x000fe2000fffe0ff */
[----:B------:R1:W-:Y:S01]  /*2ef0*/  @!P2 SYNCS.ARRIVE.TRANS64.RED RZ, [R2+URZ], R4 ;  /* 0x0000000402ffa9a7 */ /* 0x0003e200080004ff */
[----:B------:R-:W-:Y:S01]  /*2f00*/  UIADD3 UR4, UPT, UPT, UR5, 0x1, URZ ;  /* 0x0000000105047890 */ /* 0x000fe2000fffe0ff */
[----:B------:R-:W-:-:S03]  /*2f10*/  VIADD R3, R3, 0x1 ;  /* 0x0000000103037836 */ /* 0x000fc60000000000 */
[----:B------:R-:W-:Y:S02]  /*2f20*/  UISETP.NE.AND UP0, UPT, UR4, 0x2, UPT ;  /* 0x000000020400788c */ /* 0x000fe4000bf05270 */
[----:B------:R-:W-:Y:S01]  /*2f30*/  ISETP.NE.AND P0, PT, R3, 0x2, PT ;  /* 0x000000020300780c */ /* 0x000fe20003f05270 */
[----:B------:R-:W-:Y:S06]  /*2f40*/  UGETNEXTWORKID.BROADCAST [UR8], [UR9] ;  /* 0x00000000080073ca */ /* 0x000fec0008000100 */
[----:B------:R-:W-:Y:S02]  /*2f50*/  USEL UR7, URZ, 0x1, UP0 ;  /* 0x00000001ff077887 */ /* 0x000fe40008000000 */
[----:B------:R-:W-:-:S04]  /*2f60*/  USEL UR5, UR4, URZ, UP0 ;  /* 0x000000ff04057287 */ /* 0x000fc80008000000 */
[----:B------:R-:W-:Y:S02]  /*2f70*/  LOP3.LUT R12, R12, UR7, RZ, 0x3c, !PT ;  /* 0x000000070c0c7c12 */ /* 0x000fe4000f8e3cff */
[----:B-1----:R-:W-:-:S04]  /*2f80*/  SHF.L.U32 R4, R9, 0x1f, RZ ;  /* 0x0000001f09047819 */ /* 0x002fc800000006ff */
[----:B------:R-:W1:Y:S02]  /*2f90*/  SYNCS.PHASECHK.TRANS64.TRYWAIT P1, [R0+URZ+0x80], R4 ;  /* 0x00008004000075a7 */ /* 0x000e6400080211ff */
[----:B-1----:R-:W-:Y:S05]  /*2fa0*/  @!P1 BRA `(.L_x_54) ;  /* 0x0000005400889947 */ /* 0x002fea0003800000 */
.L_x_150:
[----:B-1----:R-:W-:Y:S01]  /*2fb0*/  LEA R4, R11, UR6, 0x4 ;  /* 0x000000060b047c11 */ /* 0x002fe2000f8e20ff */
[----:B------:R-:W-:Y:S01]  /*2fc0*/  VIADD R0, R0, 0x90 ;  /* 0x0000009000007836 */ /* 0x000fe20000000000 */
[----:B------:R-:W-:Y:S01]  /*2fd0*/  SEL R3, R3, RZ, P0 ;  /* 0x000000ff03037207 */ /* 0x000fe20000000000 */
[----:B------:R-:W-:-:S03]  /*2fe0*/  VIADD R11, R11, 0x1 ;  /* 0x000000010b0b7836 */ /* 0x000fc60000000000 */
[----:B------:R-:W1:Y:S01]  /*2ff0*/  LDS.128 R4, [R4+0x110] ;  /* 0x0001100004047984 */ /* 0x000e620000000c00 */
[----:B------:R-:W-:Y:S02]  /*3000*/  PRMT R0, RZ, 0x654, R0 ;  /* 0x00000654ff007816 */ /* 0x000fe40000000000 */
[C---:B------:R-:W-:Y:S01]  /*3010*/  ISETP.NE.AND P1, PT, R11.reuse, 0x2, PT ;  /* 0x000000020b00780c */ /* 0x040fe20003f25270 */
[----:B------:R-:W-:Y:S01]  /*3020*/  @!PT LDS RZ, [RZ] ;  /* 0x00000000fffff984 */ /* 0x000fe20000000800 */
[----:B------:R-:W-:Y:S01]  /*3030*/  @!PT LDS RZ, [RZ] ;  /* 0x00000000fffff984 */ /* 0x000fe20000000800 */
[----:B------:R-:W-:Y:S01]  /*3040*/  @!PT LDS RZ, [RZ] ;  /* 0x00000000fffff984 */ /* 0x000fe20000000800 */
[----:B------:R-:W-:Y:S01]  /*3050*/  @!PT LDS RZ, [RZ] ;  /* 0x00000000fffff984 */ /* 0x000fe20000000800 */
[----:B------:R2:W-:Y:S06]  /*3060*/  MEMBAR.ALL.CTA ;  /* 0x0000000000007992 */ /* 0x0005ec0000008000 */
[----:B--2---:R-:W2:Y:S01]  /*3070*/  FENCE.VIEW.ASYNC.S ;  /* 0x00000000000073c6 */ /* 0x004ea20000000000 */
[----:B------:R-:W-:Y:S01]  /*3080*/  SEL R11, R11, RZ, P1 ;  /* 0x000000ff0b0b7207 */ /* 0x000fe20000800000 */
[----:B--2---:R2:W-:Y:S01]  /*3090*/  SYNCS.ARRIVE.TRANS64.RED.A1T0 RZ, [R0+URZ], RZ ;  /* 0x000000ff00ff79a7 */ /* 0x0045e200081004ff */
[----:B-1----:R-:W-:-:S02]  /*30a0*/  LOP3.LUT P3, RZ, R6, 0x1, RZ, 0xc0, !PT ;  /* 0x0000000106ff7812 */ /* 0x002fc4000786c0ff */
[----:B------:R-:W-:-:S04]  /*30b0*/  SEL R4, RZ, 0x1, P1 ;  /* 0x00000001ff047807 */ /* 0x000fc80000800000 */
[----:B------:R-:W-:Y:S02]  /*30c0*/  LOP3.LUT R9, R9, R4, RZ, 0x3c, !PT ;  /* 0x0000000409097212 */ /* 0x000fe400078e3cff */
[----:B--2---:R-:W-:-:S04]  /*30d0*/  SEL R0, RZ, 0x1, P0 ;  /* 0x00000001ff007807 */ /* 0x004fc80000000000 */
[----:B------:R-:W-:Y:S01]  /*30e0*/  LOP3.LUT R8, R8, R0, RZ, 0x3c, !PT ;  /* 0x0000000008087212 */ /* 0x000fe200078e3cff */
[----:B------:R-:W-:Y:S06]  /*30f0*/  @P3 BRA `(.L_x_55) ;  /* 0xfffffffc002c3947 */ /* 0x000fec000383ffff */
[----:B------:R-:W-:Y:S01]  /*3100*/  ULEA UR4, UR5, UR6, 0x3 ;  /* 0x0000000605047291 */ /* 0x000fe2000f8e18ff */
[----:B------:R-:W-:-:S08]  /*3110*/  SHF.L.U32 R2, R12, 0x1f, RZ ;  /* 0x0000001f0c027819 */ /* 0x000fd000000006ff */
[----:B------:R-:W1:Y:S02]  /*3120*/  SYNCS.PHASECHK.TRANS64 P0, [UR4+0x90], R2 ;  /* 0x00009002ff0075a7 */ /* 0x000e640008001004 */
[----:B-1----:R-:W-:Y:S05]  /*3130*/  @P0 BRA `(.L_x_56) ;  /* 0x0000000000080947 */ /* 0x002fea0003800000 */
[----:B------:R-:W1:Y:S02]  /*3140*/  SYNCS.PHASECHK.TRANS64.TRYWAIT P0, [UR4+0x90], R2 ;  /* 0x00009002ff0075a7 */ /* 0x000e640008001104 */
[----:B-1----:R-:W-:Y:S05]  /*3150*/  @!P0 BRA `(.L_x_57) ;  /* 0x0000005400308947 */ /* 0x002fea0003800000 */
.L_x_56:
[----:B------:R-:W-:-:S04]  /*3160*/  UIADD3 UR7, UPT, UPT, UR5, 0x1, URZ ;  /* 0x0000000105077890 */ /* 0x000fc8000fffe0ff */
[----:B------:R-:W-:-:S04]  /*3170*/  UISETP.NE.AND UP0, UPT, UR7, 0x2, UPT ;  /* 0x000000020700788c */ /* 0x000fc8000bf05270 */
[----:B------:R-:W-:Y:S02]  /*3180*/  USEL UR8, URZ, 0x1, UP0 ;  /* 0x00000001ff087887 */ /* 0x000fe40008000000 */
[----:B------:R-:W-:-:S04]  /*3190*/  USEL UR7, UR7, URZ, UP0 ;  /* 0x000000ff07077287 */ /* 0x000fc80008000000 */
[----:B------:R-:W-:Y:S01]  /*31a0*/  ULEA UR7, UR7, UR6, 0x3 ;  /* 0x0000000607077291 */ /* 0x000fe2000f8e18ff */
[----:B-1----:R-:W-:-:S04]  /*31b0*/  LOP3.LUT R2, R12, UR8, RZ, 0x3c, !PT ;  /* 0x000000080c027c12 */ /* 0x002fc8000f8e3cff */
[----:B------:R-:W-:-:S04]  /*31c0*/  SHF.L.U32 R0, R2, 0x1f, RZ ;  /* 0x0000001f02007819 */ /* 0x000fc800000006ff */
[----:B------:R-:W1:Y:S02]  /*31d0*/  SYNCS.PHASECHK.TRANS64 P0, [UR7+0x90], R0 ;  /* 0x00009000ff0075a7 */ /* 0x000e640008001007 */
[----:B-1----:R-:W-:Y:S05]  /*31e0*/  @P0 EXIT ;  /* 0x000000000000094d */ /* 0x002fea0003800000 */
[----:B------:R-:W-:Y:S02]  /*31f0*/  SHF.L.U32 R2, R2, 0x1f, RZ ;  /* 0x0000001f02027819 */ /* 0x000fe400000006ff */
[----:B------:R-:W-:-:S07]  /*3200*/  MOV R0, UR7 ;  /* 0x0000000700007c02 */ /* 0x000fce0008000f00 */
.L_x_58:
[----:B-1----:R1:W2:Y:S02]  /*3210*/  SYNCS.PHASECHK.TRANS64.TRYWAIT P0, [R0+URZ+0x90], R2 ;  /* 0x00009002000075a7 */ /* 0x0022a400080011ff */
[----:B--2---:R-:W-:Y:S05]  /*3220*/  @!P0 NANOSLEEP.SYNCS 0x989680 ;  /* 0x009896800000895d */ /* 0x004fea0003900000 */
[----:B------:R-:W2:Y:S02]  /*3230*/  @!P0 SYNCS.PHASECHK.TRANS64 P0, [R0+URZ+0x90], R2 ;  /* 0x00009002000085a7 */ /* 0x000ea400080010ff */
[----:B--2---:R-:W-:Y:S05]  /*3240*/  @P0 EXIT ;  /* 0x000000000000094d */ /* 0x004fea0003800000 */
[----:B------:R-:W-:Y:S05]  /*3250*/  BRA `(.L_x_58) ;  /* 0xfffffffc00ec7947 */ /* 0x000fea000383ffff */
.L_x_51:
[----:B------:R-:W-:Y:S05]  /*3260*/  BRA.U UP4, `(.L_x_59) ;  /* 0x00000019044c7547 */ /* 0x000fea000b800000 */
[----:B------:R-:W-:Y:S01]  /*3270*/  UMOV UR4, 0x40 ;  /* 0x0000004000047882 */ /* 0x000fe20000000000 */
[----:B------:R-:W-:Y:S01]  /*3280*/  NOP ;  /* 0x0000000000007918 */ /* 0x000fe20000000000 */
[----:B------:R-:W-:Y:S01]  /*3290*/  ULEA UR5, UR47, UR4, 0x18 ;  /* 0x000000042f057291 */ /* 0x000fe2000f8ec0ff */
[----:B------:R-:W-:Y:S02]  /*32a0*/  UMOV UR6, 0x400 ;  /* 0x0000040000067882 */ /* 0x000fe40000000000 */
[----:B------:R-:W-:-:S06]  /*32b0*/  ULEA UR6, UR47, UR6, 0x18 ;  /* 0x000000062f067291 */ /* 0x000fcc000f8ec0ff */
[----:B------:R-:W1:Y:S02]  /*32c0*/  LDS.U8 R2, [UR5+0x1c] ;  /* 0x00001c05ff027984 */ /* 0x000e640008000000 */
[----:B-1----:R-:W-:-:S13]  /*32d0*/  ISETP.NE.AND P0, PT, R2, RZ, PT ;  /* 0x000000ff0200720c */ /* 0x002fda0003f05270 */
[----:B------:R-:W-:Y:S05]  /*32e0*/  @P0 BRA `(.L_x_60) ;  /* 0x0000000400180947 */ /* 0x000fea0003800000 */
[----:B------:R-:W-:Y:S01]  /*32f0*/  R2UR UR4, R12 ;  /* 0x000000000c0472ca */ /* 0x000fe200000e0000 */
[----:B------:R-:W-:-:S12]  /*3300*/  UIADD3 UR7, UPT, UPT, UR5, 0x8, URZ ;  /* 0x0000000805077890 */ /* 0x000fd8000fffe0ff */
[----:B------:R-:W-:-:S09]  /*3310*/  UISETP.NE.U32.AND UP0, UPT, UR4, 0x1, UPT ;  /* 0x000000010400788c */ /* 0x000fd2000bf05070 */
[----:B------:R-:W-:Y:S05]  /*3320*/  BRA.U !UP0, `(.L_x_61) ;  /* 0x0000000108a47547 */ /* 0x000fea000b800000 */
[----:B------:R-:W-:Y:S01]  /*3330*/  ELECT P0, URZ, PT ;  /* 0x0000000000ff782f */ /* 0x000fe20003800000 */
[----:B------:R-:W-:-:S12]  /*3340*/  BSSY B0, `(.L_x_61) ;  /* 0x0000027000007945 */ /* 0x000fd80003800000 */
[----:B------:R-:W-:Y:S05]  /*3350*/  @!P0 BRA `(.L_x_62) ;  /* 0x0000000000948947 */ /* 0x000fea0003800000 */
[----:B------:R-:W-:-:S05]  /*3360*/  UMOV UR4, 0x10 ;  /* 0x0000001000047882 */ /* 0x000fca0000000000 */
[----:B------:R-:W-:Y:S04]  /*3370*/  DEPBAR.LE SB1, 0x36 ;  /* 0x00009d800000791a */ /* 0x000fe80000000000 */
[----:B------:R-:W1:Y:S02]  /*3380*/  UTCATOMSWS.2CTA.FIND_AND_SET.ALIGN UP1, UR4, UR4 ;  /* 0x00000004000475e3 */ /* 0x000e640008220800 */
[----:B-1----:R-:W-:Y:S01]  /*3390*/  MOV R10, UR4 ;  /* 0x00000004000a7c02 */ /* 0x002fe20008000f00 */
[----:B------:R-:W-:Y:S06]  /*33a0*/  BRA.U UP1, `(.L_x_63) ;  /* 0x0000000101187547 */ /* 0x000fec000b800000 */
.L_x_64:
[----:B------:R-:W-:Y:S05]  /*33b0*/  NANOSLEEP 0x64 ;  /* 0x000000640000795d */ /* 0x000fea0003800000 */
[----:B------:R-:W-:-:S05]  /*33c0*/  UMOV UR4, 0x10 ;  /* 0x0000001000047882 */ /* 0x000fca0000000000 */
[----:B------:R-:W-:Y:S04]  /*33d0*/  DEPBAR.LE SB1, 0x36 ;  /* 0x00009d800000791a */ /* 0x000fe80000000000 */
[----:B------:R-:W1:Y:S02]  /*33e0*/  UTCATOMSWS.2CTA.FIND_AND_SET.ALIGN UP1, UR4, UR4 ;  /* 0x00000004000475e3 */ /* 0x000e640008220800 */
[----:B-1----:R-:W-:Y:S01]  /*33f0*/  MOV R10, UR4 ;  /* 0x00000004000a7c02 */ /* 0x002fe20008000f00 */
[----:B------:R-:W-:Y:S05]  /*3400*/  BRA.U !UP1, `(.L_x_64) ;  /* 0xfffffffd09e87547 */ /* 0x000fea000b83ffff */
.L_x_63:
[----:B------:R-:W1:Y:S01]  /*3410*/  LDS R5, [UR5+0x10] ;  /* 0x00001005ff057984 */ /* 0x000e620008000800 */
[----:B------:R-:W-:Y:S01]  /*3420*/  R2UR UR4, R11 ;  /* 0x000000000b0472ca */ /* 0x000fe200000e0000 */
[----:B------:R-:W-:-:S04]  /*3430*/  IMAD.U32 R3, RZ, RZ, UR6 ;  /* 0x00000006ff037e24 */ /* 0x000fc8000f8e00ff */
[----:B------:R-:W-:-:S08]  /*3440*/  VIADD R3, R3, 0x130 ;  /* 0x0000013003037836 */ /* 0x000fd00000000000 */
[----:B------:R-:W-:Y:S02]  /*3450*/  MOV R2, UR4 ;  /* 0x0000000400027c02 */ /* 0x000fe40008000f00 */
[----:B-1----:R-:W-:-:S04]  /*3460*/  SHF.L.U32 R5, R5, 0x1f, RZ ;  /* 0x0000001f05057819 */ /* 0x002fc800000006ff */
[----:B------:R-:W1:Y:S02]  /*3470*/  SYNCS.PHASECHK.TRANS64.TRYWAIT P0, [UR5+0x8], R5 ;  /* 0x00000805ff0075a7 */ /* 0x000e640008001105 */
[----:B-1----:R-:W-:Y:S05]  /*3480*/  @P0 BRA `(.L_x_65) ;  /* 0x0000000000080947 */ /* 0x002fea0003800000 */
[----:B------:R-:W1:Y:S02]  /*3490*/  SYNCS.PHASECHK.TRANS64.TRYWAIT P0, [UR5+0x8], R5 ;  /* 0x00000805ff0075a7 */ /* 0x000e640008001105 */
[----:B-1----:R-:W-:Y:S05]  /*34a0*/  @!P0 BRA `(.L_x_66) ;  /* 0x0000005000748947 */ /* 0x002fea0003800000 */
.L_x_65:
[----:B------:R-:W-:Y:S01]  /*34b0*/  R2UR UR4, R11 ;  /* 0x000000000b0472ca */ /* 0x000fe200000e0000 */
[----:B-1----:R-:W-:Y:S02]  /*34c0*/  HFMA2 R4, -RZ, RZ, 0, 5.9604644775390625e-08 ;  /* 0x00000001ff047431 */ /* 0x002fe400000001ff */
[----:B------:R-:W-:Y:S01]  /*34d0*/  IMAD.MOV.U32 R7, RZ, RZ, 0xffff ;  /* 0x0000ffffff077424 */ /* 0x000fe200078e00ff */
[----:B------:R-:W-:Y:S01]  /*34e0*/  PRMT R2, R2, 0x654, R3 ;  /* 0x0000065402027816 */ /* 0x000fe20000000003 */
[----:B------:R-:W-:Y:S02]  /*34f0*/  IMAD.MOV.U32 R5, RZ, RZ, 0x4 ;  /* 0x00000004ff057424 */ /* 0x000fe400078e00ff */
[----:B------:R-:W-:Y:S01]  /*3500*/  IMAD.SHL.U32 R9, R10, 0x20, RZ ;  /* 0x000000200a097824 */ /* 0x000fe200078e00ff */
[-C--:B------:R-:W-:Y:S02]  /*3510*/  SHF.L.U32 R7, R7, R10.reuse, RZ ;  /* 0x0000000a07077219 */ /* 0x080fe400000006ff */
[----:B------:R-:W-:-:S03]  /*3520*/  SHF.L.U32 R6, R4, R10, RZ ;  /* 0x0000000a04067219 */ /* 0x000fc600000006ff */
[----:B------:R-:W-:-:S06]  /*3530*/  UPRMT UR4, UR4, 0x654, UR7 ;  /* 0x0000065404047896 */ /* 0x000fcc0008000007 */
[----:B------:R-:W-:-:S03]  /*3540*/  MOV R3, UR4 ;  /* 0x0000000400037c02 */ /* 0x000fc60008000f00 */
[----:B------:R1:W-:Y:S01]  /*3550*/  SYNCS.ARRIVE.TRANS64.RED RZ, [UR4], R5 ;  /* 0x00000005ffff79a7 */ /* 0x0003e20008000404 */
[----:B------:R1:W-:Y:S04]  /*3560*/  STS [UR6+0x130], R9 ;  /* 0x00013009ff007988 */ /* 0x0003e80008000806 */
[----:B------:R1:W-:Y:S04]  /*3570*/  STAS [R2.64], R10 ;  /* 0x0000000a02007dbd */ /* 0x0003e8000c0008ff */
[----:B------:R1:W-:Y:S04]  /*3580*/  ATOMS.OR RZ, [UR5+0x14], R7 ;  /* 0x00001407ffff798c */ /* 0x0003e8000b000005 */
[----:B------:R1:W-:Y:S04]  /*3590*/  ATOMS.OR RZ, [UR5+0x18], R6 ;  /* 0x00001806ffff798c */ /* 0x0003e8000b000005 */
[----:B------:R1:W-:Y:S02]  /*35a0*/  ATOMS.XOR RZ, [UR5+0x10], R4 ;  /* 0x00001004ffff798c */ /* 0x0003e4000b800005 */
.L_x_62:
[----:B------:R-:W-:Y:S05]  /*35b0*/  BSYNC B0 ;  /* 0x0000000000007941 */ /* 0x000fea0003800000 */
.L_x_61:
[----:B------:R-:W-:Y:S05]  /*35c0*/  BRA.U UP0, `(.L_x_67) ;  /* 0x0000000100707547 */ /* 0x000fea000b800000 */
[----:B------:R-:W-:-:S03]  /*35d0*/  UMOV UR4, 0xffffffff ;  /* 0xffffffff00047882 */ /* 0x000fc60000000000 */
[----:B------:R-:W-:Y:S05]  /*35e0*/  BRA.DIV UR4, `(.L_x_68) ;  /* 0x00000052043c7947 */ /* 0x000fea000b800000 */
[----:B------:R-:W-:-:S13]  /*35f0*/  ELECT P6, URZ, PT ;  /* 0x0000000000ff782f */ /* 0x000fda00038c0000 */
.L_x_154:
[----:B------:R-:W-:Y:S05]  /*3600*/  @!P6 BRA `(.L_x_67) ;  /* 0x000000000060e947 */ /* 0x000fea0003800000 */
[----:B-1----:R-:W1:Y:S02]  /*3610*/  LDS R3, [UR5+0x10] ;  /* 0x00001005ff037984 */ /* 0x002e640008000800 */
[----:B-1----:R-:W-:-:S04]  /*3620*/  SHF.L.U32 R3, R3, 0x1f, RZ ;  /* 0x0000001f03037819 */ /* 0x002fc800000006ff */
[----:B------:R-:W1:Y:S02]  /*3630*/  SYNCS.PHASECHK.TRANS64.TRYWAIT P0, [UR5+0x8], R3 ;  /* 0x00000803ff0075a7 */ /* 0x000e640008001105 */
[----:B-1----:R-:W-:Y:S05]  /*3640*/  @P0 BRA `(.L_x_69) ;  /* 0x0000000000080947 */ /* 0x002fea0003800000 */
[----:B------:R-:W1:Y:S02]  /*3650*/  SYNCS.PHASECHK.TRANS64.TRYWAIT P0, [UR5+0x8], R3 ;  /* 0x00000803ff0075a7 */ /* 0x000e640008001105 */
[----:B-1----:R-:W-:Y:S05]  /*3660*/  @!P0 BRA `(.L_x_70) ;  /* 0x00000050003c8947 */ /* 0x002fea0003800000 */
.L_x_69:
[----:B------:R-:W2:Y:S01]  /*3670*/  LDS R5, [UR6+0x130] ;  /* 0x00013006ff057984 */ /* 0x000ea20008000800 */
[----:B------:R-:W-:Y:S01]  /*3680*/  R2UR UR4, R11 ;  /* 0x000000000b0472ca */ /* 0x000fe200000e0000 */
[----:B-1----:R-:W-:Y:S02]  /*3690*/  IMAD.MOV.U32 R3, RZ, RZ, 0xffff ;  /* 0x0000ffffff037424 */ /* 0x002fe400078e00ff */
[----:B------:R-:W-:-:S10]  /*36a0*/  IMAD.MOV.U32 R2, RZ, RZ, 0x1 ;  /* 0x00000001ff027424 */ /* 0x000fd400078e00ff */
[----:B------:R-:W-:Y:S01]  /*36b0*/  UPRMT UR4, UR4, 0x654, UR7 ;  /* 0x0000065404047896 */ /* 0x000fe20008000007 */
[----:B--2---:R-:W-:Y:S01]  /*36c0*/  IMAD.SHL.U32 R4, R5, 0x20, RZ ;  /* 0x0000002005047824 */ /* 0x004fe200078e00ff */
[-C--:B------:R-:W-:Y:S02]  /*36d0*/  SHF.L.U32 R3, R3, R5.reuse, RZ ;  /* 0x0000000503037219 */ /* 0x080fe400000006ff */
[----:B------:R-:W-:Y:S02]  /*36e0*/  SHF.L.U32 R5, R2, R5, RZ ;  /* 0x0000000502057219 */ /* 0x000fe400000006ff */
[----:B------:R2:W-:Y:S04]  /*36f0*/  STS [UR6+0x130], R4 ;  /* 0x00013004ff007988 */ /* 0x0005e80008000806 */
[----:B------:R2:W-:Y:S04]  /*3700*/  ATOMS.OR RZ, [UR5+0x14], R3 ;  /* 0x00001403ffff798c */ /* 0x0005e8000b000005 */
[----:B------:R2:W-:Y:S01]  /*3710*/  ATOMS.OR RZ, [UR5+0x18], R5 ;  /* 0x00001805ffff798c */ /* 0x0005e2000b000005 */
[----:B------:R-:W-:Y:S03]  /*3720*/  SYNCS.ARRIVE.TRANS64.RED.A1T0 RZ, [UR4], RZ ;  /* 0x000000ffffff79a7 */ /* 0x000fe60008100404 */
[----:B------:R2:W-:Y:S01]  /*3730*/  ATOMS.XOR RZ, [UR5+0x10], R2 ;  /* 0x00001002ffff798c */ /* 0x0005e2000b800005 */
[----:B------:R-:W-:Y:S05]  /*3740*/  BRA `(.L_x_67) ;  /* 0x0000000000107947 */ /* 0x000fea0003800000 */
.L_x_60:
[----:B------:R-:W-:-:S05]  /*3750*/  MOV R2, 0xffffffff ;  /* 0xffffffff00027802 */ /* 0x000fca0000000f00 */
[----:B------:R1:W-:Y:S02]  /*3760*/  STS [UR6+0x130], R2 ;  /* 0x00013002ff007988 */ /* 0x0003e40008000806 */
[----:B-1----:R-:W-:Y:S02]  /*3770*/  MOV R2, 0x3790 ;  /* 0x0000379000027802 */ /* 0x002fe40000000f00 */
[----:B-----5:R-:W-:Y:S05]  /*3780*/  CALL.REL.NOINC `($__internal_1_$__cuda_sm10x_tcgen05_guardrail_trap_phase_invalid_during_alloc) ;  /* 0x00000054009c7944 */ /* 0x020fea0003c00000 */
.L_x_67:
[----:B------:R-:W-:Y:S05]  /*3790*/  WARPSYNC.ALL ;  /* 0x0000000000007948 */ /* 0x000fea0003800000 */
[----:B------:R-:W3:Y:S01]  /*37a0*/  S2UR UR4, SR_CgaCtaId ;  /* 0x00000000000479c3 */ /* 0x000ee20000008800 */
[----:B------:R-:W-:Y:S01]  /*37b0*/  UMOV UR62, 0x400 ;  /* 0x00000400003e7882 */ /* 0x000fe20000000000 */
[----:B------:R-:W4:Y:S01]  /*37c0*/  LDCU UR7, c[0x0][0x38c] ;  /* 0x00007180ff0777ac */ /* 0x000f220008000800 */
[----:B------:R-:W-:Y:S01]  /*37d0*/  LOP3.LUT R0, R0, 0xffff, RZ, 0xc0, !PT ;  /* 0x0000ffff00007812 */ /* 0x000fe200078ec0ff */
[----:B-1----:R-:W-:Y:S01]  /*37e0*/  IMAD.MOV.U32 R10, RZ, RZ, 0x1 ;  /* 0x00000001ff0a7424 */ /* 0x002fe200078e00ff */
[----:B------:R-:W-:Y:S01]  /*37f0*/  R2UR UR5, R12 ;  /* 0x000000000c0572ca */ /* 0x000fe200000e0000 */
[----:B------:R-:W-:Y:S01]  /*3800*/  UMOV UR9, URZ ;  /* 0x000000ff00097c82 */ /* 0x000fe20008000000 */
[----:B------:R-:W-:Y:S01]  /*3810*/  LOP3.LUT R8, R8, 0xffff, RZ, 0xc0, !PT ;  /* 0x0000ffff08087812 */ /* 0x000fe200078ec0ff */
[----:B------:R-:W-:Y:S01]  /*3820*/  UMOV UR60, URZ ;  /* 0x000000ff003c7c82 */ /* 0x000fe20008000000 */
[----:B------:R-:W-:Y:S01]  /*3830*/  UMOV UR76, 0x0 ;  /* 0x00000000004c7882 */ /* 0x000fe20000000000 */
[----:B------:R-:W-:Y:S01]  /*3840*/  UMOV UR77, 0x8100910 ;  /* 0x08100910004d7882 */ /* 0x000fe20000000000 */
[----:B------:R-:W-:-:S02]  /*3850*/  R2UR UR65, R8 ;  /* 0x00000000084172ca */ /* 0x000fc400000e0000 */
[----:B------:R-:W-:Y:S01]  /*3860*/  CS2R R8, SRZ ;  /* 0x0000000000087805 */ /* 0x000fe2000001ff00 */
[----:B------:R-:W-:Y:S01]  /*3870*/  UMOV UR74, 0x0 ;  /* 0x00000000004a7882 */ /* 0x000fe20000000000 */
[----:B------:R-:W-:Y:S01]  /*3880*/  UMOV UR75, 0x8100910 ;  /* 0x08100910004b7882 */ /* 0x000fe20000000000 */
[----:B------:R-:W-:Y:S01]  /*3890*/  UMOV UR72, 0x0 ;  /* 0x0000000000487882 */ /* 0x000fe20000000000 */
[----:B------:R-:W-:Y:S01]  /*38a0*/  UMOV UR73, 0x8100910 ;  /* 0x0810091000497882 */ /* 0x000fe20000000000 */
[----:B------:R-:W-:Y:S01]  /*38b0*/  UMOV UR70, 0x0 ;  /* 0x0000000000467882 */ /* 0x000fe20000000000 */
[----:B------:R-:W-:Y:S02]  /*38c0*/  UISETP.NE.AND UP2, UPT, UR5, URZ, UPT ;  /* 0x000000ff0500728c */ /* 0x000fe4000bf45270 */
[----:B----4-:R-:W-:Y:S01]  /*38d0*/  UIADD3 UR7, UPT, UPT, UR7, 0x7f, URZ ;  /* 0x0000007f07077890 */ /* 0x010fe2000fffe0ff */
[----:B------:R-:W-:Y:S01]  /*38e0*/  UMOV UR71, 0x8100910 ;  /* 0x0810091000477882 */ /* 0x000fe20000000000 */
[----:B------:R-:W-:Y:S01]  /*38f0*/  UMOV UR68, 0x0 ;  /* 0x0000000000447882 */ /* 0x000fe20000000000 */
[----:B---3--:R-:W-:Y:S01]  /*3900*/  ULEA UR62, UR4, UR62, 0x18 ;  /* 0x0000003e043e7291 */ /* 0x008fe2000f8ec0ff */
[----:B------:R-:W-:-:S02]  /*3910*/  UMOV UR69, 0x8100910 ;  /* 0x0810091000457882 */ /* 0x000fc40000000000 */
[----:B------:R-:W-:Y:S01]  /*3920*/  UMOV UR4, URZ ;  /* 0x000000ff00047c82 */ /* 0x000fe20008000000 */
[----:B------:R-:W-:Y:S01]  /*3930*/  UIADD3 UR6, UPT, UPT, UR62, 0x6400, URZ ;  /* 0x000064003e067890 */ /* 0x000fe2000fffe0ff */
[----:B--2---:R-:W-:Y:S01]  /*3940*/  IMAD.U32 R2, RZ, RZ, UR4 ;  /* 0x00000004ff027e24 */ /* 0x004fe2000f8e00ff */
[----:B------:R-:W-:Y:S02]  /*3950*/  USHF.R.S32.HI UR4, URZ, 0x1f, UR7 ;  /* 0x0000001fff047899 */ /* 0x000fe40008011407 */
[----:B------:R-:W-:Y:S02]  /*3960*/  UIADD3 UR5, UPT, UPT, UR62, 0x26400, URZ ;  /* 0x000264003e057890 */ /* 0x000fe4000fffe0ff */
[----:B------:R-:W-:Y:S02]  /*3970*/  ULEA.HI UR4, UR4, UR7, URZ, 0x7 ;  /* 0x0000000704047291 */ /* 0x000fe4000f8f38ff */
[----:B------:R-:W-:Y:S02]  /*3980*/  USHF.R.U32.HI UR6, URZ, 0x4, UR6 ;  /* 0x00000004ff067899 */ /* 0x000fe40008011606 */
[----:B------:R-:W-:-:S02]  /*3990*/  USHF.R.S32.HI UR8, URZ, 0x7, UR4 ;  /* 0x00000007ff087899 */ /* 0x000fc40008011404 */
[----:B------:R-:W-:Y:S01]  /*39a0*/  USHF.R.U32.HI UR5, URZ, 0x4, UR5 ;  /* 0x00000004ff057899 */ /* 0x000fe20008011605 */
[----:B------:R-:W-:Y:S01]  /*39b0*/  R2UR UR4, R0 ;  /* 0x00000000000472ca */ /* 0x000fe200000e0000 */
[----:B------:R-:W-:Y:S02]  /*39c0*/  UISETP.LT.AND UP0, UPT, UR8, 0x1, UPT ;  /* 0x000000010800788c */ /* 0x000fe4000bf01270 */
[----:B------:R-:W-:Y:S01]  /*39d0*/  ULOP3.LUT UR6, UR6, 0x3fff, URZ, 0xc0, !UPT ;  /* 0x00003fff06067892 */ /* 0x000fe2000f8ec0ff */
[----:B------:R-:W-:Y:S01]  /*39e0*/  IMAD.U32 R13, RZ, RZ, UR8 ;  /* 0x00000008ff0d7e24 */ /* 0x000fe2000f8e00ff */
[----:B------:R-:W-:Y:S02]  /*39f0*/  ULOP3.LUT UR67, UR5, 0x3fff, URZ, 0xc0, !UPT ;  /* 0x00003fff05437892 */ /* 0x000fe4000f8ec0ff */
[----:B------:R-:W-:Y:S02]  /*3a00*/  ULOP3.LUT UR66, UR6, 0x10000, URZ, 0xfc, !UPT ;  /* 0x0001000006427892 */ /* 0x000fe4000f8efcff */
[----:B------:R-:W-:-:S04]  /*3a10*/  ULOP3.LUT UR67, UR67, 0x10000, URZ, 0xfc, !UPT ;  /* 0x0001000043437892 */ /* 0x000fc8000f8efcff */
[----:B------:R-:W-:Y:S01]  /*3a20*/  IMAD.U32 R14, RZ, RZ, UR4 ;  /* 0x00000004ff0e7e24 */ /* 0x000fe2000f8e00ff */
[----:B------:R-:W-:Y:S01]  /*3a30*/  NOP ;  /* 0x0000000000007918 */ /* 0x000fe20000000000 */
[----:B------:R-:W-:Y:S06]  /*3a40*/  BAR.ARV 0x6, 0xa0 ;  /* 0x0182800000007b1d */ /* 0x000fec0000002000 */
[----:B------:R-:W1:Y:S02]  /*3a50*/  LDS R3, [UR62+0x130] ;  /* 0x0001303eff037984 */ /* 0x000e640008000800 */
[----:B-1----:R-:W-:Y:S01]  /*3a60*/  R2UR UR4, R3 ;  /* 0x00000000030472ca */ /* 0x002fe200000e0000 */
[----:B------:R-:W-:-:S12]  /*3a70*/  IMAD.MOV.U32 R3, RZ, RZ, RZ ;  /* 0x000000ffff037224 */ /* 0x000fd800078e00ff */
[----:B------:R-:W-:Y:S01]  /*3a80*/  IMAD.U32 R16, RZ, RZ, UR4 ;  /* 0x00000004ff107e24 */ /* 0x000fe2000f8e00ff */
[----:B------:R-:W-:-:S06]  /*3a90*/  USEL UR4, UR8, 0x1, !UP0 ;  /* 0x0000000108047887 */ /* 0x000fcc000c000000 */
[----:B------:R-:W-:-:S07]  /*3aa0*/  IMAD.U32 R15, RZ, RZ, UR4 ;  /* 0x00000004ff0f7e24 */ /* 0x000fce000f8e00ff */
.L_x_78:
[C---:B------:R-:W-:Y:S02]  /*3ab0*/  LEA R0, R9.reuse, UR62, 0x3 ;  /* 0x0000003e09007c11 */ /* 0x040fe4000f8e18ff */
[----:B------:R-:W-:Y:S02]  /*3ac0*/  SHF.L.U32 R4, R8, 0x1f, RZ ;  /* 0x0000001f08047819 */ /* 0x000fe400000006ff */
[----:B------:R-:W-:Y:S02]  /*3ad0*/  LEA R5, R9, UR62, 0x4 ;  /* 0x0000003e09057c11 */ /* 0x000fe4000f8e20ff */
[----:B------:R-:W1:Y:S02]  /*3ae0*/  SYNCS.PHASECHK.TRANS64.TRYWAIT P0, [R0+URZ+0x80], R4 ;  /* 0x00008004000075a7 */ /* 0x000e6400080011ff */
[----:B-1----:R-:W-:Y:S05]  /*3af0*/  @!P0 BRA `(.L_x_71) ;  /* 0x0000004c00308947 */ /* 0x002fea0003800000 */
.L_x_155:
[----:B-1----:R-:W1:Y:S01]  /*3b00*/  LDS.128 R4, [R5+0x110] ;  /* 0x0001100005047984 */ /* 0x002e620000000c00 */
[----:B------:R-:W-:Y:S02]  /*3b10*/  VIADD R0, R0, 0x90 ;  /* 0x0000009000007836 */ /* 0x000fe40000000000 */
[----:B------:R-:W-:Y:S01]  /*3b20*/  VIADD R9, R9, 0x1 ;  /* 0x0000000109097836 */ /* 0x000fe20000000000 */
[----:B------:R-:W-:Y:S01]  /*3b30*/  @!PT LDS RZ, [RZ] ;  /* 0x00000000fffff984 */ /* 0x000fe20000000800 */
[----:B------:R-:W-:Y:S01]  /*3b40*/  @!PT LDS RZ, [RZ] ;  /* 0x00000000fffff984 */ /* 0x000fe20000000800 */
[----:B------:R-:W-:Y:S01]  /*3b50*/  @!PT LDS RZ, [RZ] ;  /* 0x00000000fffff984 */ /* 0x000fe20000000800 */
[----:B------:R-:W-:Y:S01]  /*3b60*/  @!PT LDS RZ, [RZ] ;  /* 0x00000000fffff984 */ /* 0x000fe20000000800 */
[----:B------:R2:W-:Y:S06]  /*3b70*/  MEMBAR.ALL.CTA ;  /* 0x0000000000007992 */ /* 0x0005ec0000008000 */
[----:B--2---:R-:W2:Y:S01]  /*3b80*/  FENCE.VIEW.ASYNC.S ;  /* 0x00000000000073c6 */ /* 0x004ea20000000000 */
[----:B------:R-:W-:-:S04]  /*3b90*/  PRMT R0, RZ, 0x654, R0 ;  /* 0x00000654ff007816 */ /* 0x000fc80000000000 */
[----:B--2---:R2:W-:Y:S01]  /*3ba0*/  SYNCS.ARRIVE.TRANS64.RED.A1T0 RZ, [R0+URZ], RZ ;  /* 0x000000ff00ff79a7 */ /* 0x0045e200081004ff */
[----:B-1----:R-:W-:Y:S01]  /*3bb0*/  LOP3.LUT P1, RZ, R6, 0x1, RZ, 0xc0, !PT ;  /* 0x0000000106ff7812 */ /* 0x002fe2000782c0ff */
[----:B--2---:R-:W-:-:S12]  /*3bc0*/  BRA.U UP2, `(.L_x_72) ;  /* 0x00000009022c7547 */ /* 0x004fd8000b800000 */
[----:B------:R-:W1:Y:S01]  /*3bd0*/  LDCU UR4, c[0x0][0x38c] ;  /* 0x00007180ff0477ac */ /* 0x000e620008000800 */
[----:B------:R-:W-:Y:S02]  /*3be0*/  R2UR UR5, R2 ;  /* 0x00000000020572ca */ /* 0x000fe400000e0000 */
[----:B------:R-:W-:Y:S02]  /*3bf0*/  PLOP3.LUT P2, PT, PT, PT, PT, 0x80, 0x8 ;  /* 0x000000000008781c */ /* 0x000fe40003f4f070 */
[----:B------:R-:W-:Y:S02]  /*3c00*/  SHF.L.U32 R5, R10, 0x1f, RZ ;  /* 0x0000001f0a057819 */ /* 0x000fe400000006ff */
[----:B------:R-:W-:-:S07]  /*3c10*/  R2UR UR6, R16 ;  /* 0x00000000100672ca */ /* 0x000fce00000e0000 */
[----:B------:R-:W-:Y:S02]  /*3c20*/  ULEA UR7, UR5, UR62, 0x3 ;  /* 0x0000003e05077291 */ /* 0x000fe4000f8e18ff */
[----:B-1----:R-:W-:-:S04]  /*3c30*/  UISETP.GE.AND UP0, UPT, UR4, 0x1, UPT ;  /* 0x000000010400788c */ /* 0x002fc8000bf06270 */
[----:B------:R-:W-:Y:S01]  /*3c40*/  IMAD.U32 R4, RZ, RZ, UR7 ;  /* 0x00000007ff047e24 */ /* 0x000fe2000f8e00ff */
[----:B------:R-:W-:Y:S01]  /*3c50*/  ULEA UR8, UR5, UR6, 0x5 ;  /* 0x0000000605087291 */ /* 0x000fe2000f8e28ff */
[----:B------:R-:W-:-:S05]  /*3c60*/  PLOP3.LUT P0, PT, PT, PT, UP0, 0x80, 0x8 ;  /* 0x000000000008781c */ /* 0x000fca0003f0f008 */
[----:B------:R-:W-:-:S08]  /*3c70*/  @UP0 ULEA UR4, UR9, UR62, 0x3 ;  /* 0x0000003e09040291 */ /* 0x000fd0000f8e18ff */
[----:B------:R-:W-:-:S04]  /*3c80*/  @P0 SHF.L.U32 R0, R3, 0x1f, RZ ;  /* 0x0000001f03000819 */ /* 0x000fc800000006ff */
[----:B------:R1:W2:Y:S01]  /*3c90*/  @P0 SYNCS.PHASECHK.TRANS64.TRYWAIT P2, [UR4], R0 ;  /* 0x00000000ff0005a7 */ /* 0x0002a20008041104 */
[----:B------:R-:W3:Y:S02]  /*3ca0*/  SYNCS.PHASECHK.TRANS64.TRYWAIT P0, [UR7+0xc0], R5 ;  /* 0x0000c005ff0075a7 */ /* 0x000ee40008001107 */
[----:B-123--:R-:W-:Y:S05]  /*3cb0*/  @!P0 BRA `(.L_x_73) ;  /* 0x0000004800d48947 */ /* 0x00efea0003800000 */
.L_x_157:
[----:B------:R-:W-:Y:S01]  /*3cc0*/  UMOV UR64, UR60 ;  /* 0x0000003c00407c82 */ /* 0x000fe20008000000 */
[----:B------:R-:W-:Y:S05]  /*3cd0*/  BRA.U !UP0, `(.L_x_74) ;  /* 0x0000000508d07547 */ /* 0x000fea000b800000 */
[----:B------:R-:W-:Y:S01]  /*3ce0*/  R2UR UR4, R15 ;  /* 0x000000000f0472ca */ /* 0x000fe200000e0000 */
[----:B------:R-:W-:Y:S01]  /*3cf0*/  UPLOP3.LUT UP3, UPT, UPT, UPT, UPT, 0x40, 0x4 ;  /* 0x000000000004789c */ /* 0x000fe20003f6e870 */
[----:B------:R-:W-:Y:S01]  /*3d00*/  R2UR UR61, R13 ;  /* 0x000000000d3d72ca */ /* 0x000fe200000e0000 */
[----:B------:R-:W-:-:S10]  /*3d10*/  UMOV UR7, UR9 ;  /* 0x0000000900077c82 */ /* 0x000fd40008000000 */
[----:B------:R-:W-:-:S12]  /*3d20*/  UIADD3 UR64, UPT, UPT, UR4, UR60, URZ ;  /* 0x0000003c04407290 */ /* 0x000fd8000fffe0ff */
.L_x_77:
[----:B--2---:R-:W-:Y:S01]  /*3d30*/  ULEA UR5, UR7, UR62, 0x3 ;  /* 0x0000003e07057291 */ /* 0x004fe2000f8e18ff */
[----:B------:R-:W-:Y:S11]  /*3d40*/  @P2 BRA `(.L_x_75) ;  /* 0x00000000000c2947 */ /* 0x000ff60003800000 */
[----:B-1----:R-:W-:Y:S04]  /*3d50*/  SHF.L.U32 R5, R3, 0x1f, RZ ;  /* 0x0000001f03057819 */ /* 0x002fe800000006ff */
[----:B------:R-:W1:Y:S02]  /*3d60*/  SYNCS.PHASECHK.TRANS64.TRYWAIT P0, [UR5], R5 ;  /* 0x00000005ff0075a7 */ /* 0x000e640008001105 */
[----:B-1----:R-:W-:Y:S05]  /*3d70*/  @!P0 BRA `(.L_x_76) ;  /* 0x0000004800c08947 */ /* 0x002fea0003800000 */
.L_x_75:
[----:B------:R-:W-:Y:S01]  /*3d80*/  UISETP.NE.AND UP0, UPT, UR61, 0x1, UPT ;  /* 0x000000013d00788c */ /* 0x000fe2000bf05270 */
[----:B------:R-:W-:Y:S01]  /*3d90*/  PLOP3.LUT P2, PT, PT, PT, PT, 0x80, 0x8 ;  /* 0x000000000008781c */ /* 0x000fe20003f4f070 */
[----:B------:R-:W-:Y:S01]  /*3da0*/  UIADD3 UR9, UPT, UPT, UR7, 0x1, URZ ;  /* 0x0000000107097890 */ /* 0x000fe2000fffe0ff */
[----:B------:R-:W-:Y:S01]  /*3db0*/  MOV.SPILL R6, UR65 ;  /* 0x0000004100067c02 */ /* 0x000fe20009000f00 */
[----:B------:R-:W-:Y:S01]  /*3dc0*/  UIADD3 UR63, UPT, UPT, UR5, 0x20, URZ ;  /* 0x00000020053f7890 */ /* 0x000fe2000fffe0ff */
[----:B-1----:R-:W-:Y:S01]  /*3dd0*/  MOV.SPILL R5, UR64 ;  /* 0x0000004000057c02 */ /* 0x002fe20009000f00 */
[----:B------:R-:W-:Y:S01]  /*3de0*/  UISETP.NE.AND UP1, UPT, UR9, 0x4, UPT ;  /* 0x000000040900788c */ /* 0x000fe2000bf25270 */
[----:B------:R-:W-:Y:S01]  /*3df0*/  PLOP3.LUT P0, PT, PT, PT, UP0, 0x80, 0x8 ;  /* 0x000000000008781c */ /* 0x000fe20003f0f008 */
[----:B------:R-:W-:Y:S02]  /*3e00*/  ULEA UR6, UR7, UR67, 0xa ;  /* 0x0000004307067291 */ /* 0x000fe4000f8e50ff */
[----:B------:R-:W-:Y:S02]  /*3e10*/  USEL UR5, URZ, 0x1, UP1 ;  /* 0x00000001ff057887 */ /* 0x000fe40008800000 */
[----:B------:R-:W-:Y:S02]  /*3e20*/  USEL UR9, UR9, URZ, UP1 ;  /* 0x000000ff09097287 */ /* 0x000fe40008800000 */
[----:B------:R-:W-:Y:S02]  /*3e30*/  ULEA UR4, UR7, UR66, 0xb ;  /* 0x0000004207047291 */ /* 0x000fe4000f8e58ff */
[----:B------:R-:W-:Y:S01]  /*3e40*/  @UP0 ULEA UR7, UR9, UR62, 0x3 ;  /* 0x0000003e09070291 */ /* 0x000fe2000f8e18ff */
[----:B------:R-:W-:Y:S01]  /*3e50*/  LOP3.LUT R3, R3, UR5, RZ, 0x3c, !PT ;  /* 0x0000000503037c12 */ /* 0x000fe2000f8e3cff */
[----:B------:R-:W-:Y:S02]  /*3e60*/  UIADD3 UR20, UPT, UPT, UR6, 0x2, URZ ;  /* 0x0000000206147890 */ /* 0x000fe4000fffe0ff */
[----:B------:R-:W-:Y:S01]  /*3e70*/  UIADD3 UR18, UPT, UPT, UR4, 0x2, URZ ;  /* 0x0000000204127890 */ /* 0x000fe2000fffe0ff */
[----:B------:R-:W-:Y:S01]  /*3e80*/  @P0 SHF.L.U32 R0, R3, 0x1f, RZ ;  /* 0x0000001f03000819 */ /* 0x000fe200000006ff */
[----:B------:R-:W-:Y:S02]  /*3e90*/  UIADD3 UR16, UPT, UPT, UR6, 0x4, URZ ;  /* 0x0000000406107890 */ /* 0x000fe4000fffe0ff */
[----:B------:R-:W-:Y:S01]  /*3ea0*/  UIADD3 UR10, UPT, UPT, UR4, 0x4, URZ ;  /* 0x00000004040a7890 */ /* 0x000fe2000fffe0ff */
[----:B------:R2:W3:Y:S01]  /*3eb0*/  @P0 SYNCS.PHASECHK.TRANS64.TRYWAIT P2, [UR7], R0 ;  /* 0x00000000ff0005a7 */ /* 0x0004e20008041107 */
[----:B------:R-:W-:Y:S02]  /*3ec0*/  UIADD3 UR14, UPT, UPT, UR6, 0x6, URZ ;  /* 0x00000006060e7890 */ /* 0x000fe4000fffe0ff */
        /* <DEDUP_REMOVED lines=21> */
[----:B------:R-:W-:Y:S01]  /*4020*/  UIADD3 UR61, UPT, UPT, UR61, -0x1, URZ ;  /* 0xffffffff3d3d7890 */ /* 0x000fe2000fffe0ff */
[----:B------:R-:W-:Y:S01]  /*4030*/  UMOV UR7, 0x40004040 ;  /* 0x4000404000077882 */ /* 0x000fe20000000000 */
[----:B------:R-:W-:Y:S01]  /*4040*/  UMOV UR64, 0x0 ;  /* 0x0000000000407882 */ /* 0x000fe20000000000 */
[----:B------:R-:W-:Y:S01]  /*4050*/  UMOV UR65, 0x8100910 ;  /* 0x0810091000417882 */ /* 0x000fe20000000000 */
[----:B------:R-:W-:Y:S01]  /*4060*/  UMOV UR5, 0x40004040 ;  /* 0x4000404000057882 */ /* 0x000fe20000000000 */
[----:B------:R-:W-:Y:S01]  /*4070*/  UMOV UR21, 0x40004040 ;  /* 0x4000404000157882 */ /* 0x000fe20000000000 */
[----:B------:R1:W-:Y:S01]  /*4080*/  UTCHMMA.2CTA gdesc[UR4], gdesc[UR6], tmem[UR8], tmem[UR64], idesc[UR65], UP3 ;  /* 0x00ff4006040075ea */ /* 0x0003e20009a00008 */
[----:B------:R-:W-:Y:S01]  /*4090*/  UPLOP3.LUT UP3, UPT, UPT, UPT, UPT, 0x80, 0x8 ;  /* 0x000000000008789c */ /* 0x000fe20003f6f070 */
[----:B------:R-:W-:Y:S01]  /*40a0*/  UMOV UR19, 0x40004040 ;  /* 0x4000404000137882 */ /* 0x000fe20000000000 */
[----:B------:R-:W-:Y:S01]  /*40b0*/  UMOV UR17, 0x40004040 ;  /* 0x4000404000117882 */ /* 0x000fe20000000000 */
[----:B------:R4:W-:Y:S01]  /*40c0*/  UTCHMMA.2CTA gdesc[UR18], gdesc[UR20], tmem[UR8], tmem[UR64], idesc[UR65], UPT ;  /* 0x00ff4014120075ea */ /* 0x0009e2000ba00008 */
        /* <DEDUP_REMOVED lines=19> */
[----:B-1----:R-:W-:Y:S01]  /*4200*/  UMOV UR7, 0x8100910 ;  /* 0x0810091000077882 */ /* 0x002fe20000000000 */
[----:B------:R-:W-:Y:S01]  /*4210*/  UMOV UR35, 0x40004040 ;  /* 0x4000404000237882 */ /* 0x000fe20000000000 */
[----:B------:R-:W-:Y:S01]  /*4220*/  UMOV UR33, 0x40004040 ;  /* 0x4000404000217882 */ /* 0x000fe20000000000 */
[----:B------:R-:W-:Y:S01]  /*4230*/  UMOV UR27, 0x40004040 ;  /* 0x40004040001b7882 */ /* 0x000fe20000000000 */
[----:B------:R-:W-:Y:S01]  /*4240*/  UMOV UR25, 0x40004040 ;  /* 0x4000404000197882 */ /* 0x000fe20000000000 */
[----:B----4-:R-:W-:Y:S02]  /*4250*/  UIADD3 UR20, UPT, UPT, UR4, 0x602, URZ ;  /* 0x0000060204147890 */ /* 0x010fe4000fffe0ff */
[----:B------:R-:W-:Y:S02]  /*4260*/  UIADD3 UR18, UPT, UPT, UR6, 0x304, URZ ;  /* 0x0000030406127890 */ /* 0x000fe4000fffe0ff */
[----:B--2---:R-:W-:Y:S02]  /*4270*/  UIADD3 UR16, UPT, UPT, UR4, 0x604, URZ ;  /* 0x0000060404107890 */ /* 0x004fe4000fffe0ff */
[----:B------:R-:W-:Y:S01]  /*4280*/  UIADD3 UR10, UPT, UPT, UR6, 0x306, URZ ;  /* 0x00000306060a7890 */ /* 0x000fe2000fffe0ff */
[----:B------:R-:W-:Y:S01]  /*4290*/  R2UR.FILL UR65, R6 ;  /* 0x00000000064172ca */ /* 0x000fe200004e0000 */
[----:B------:R-:W-:Y:S01]  /*42a0*/  UMOV UR14, 0x0 ;  /* 0x00000000000e7882 */ /* 0x000fe20000000000 */
[----:B------:R-:W-:Y:S01]  /*42b0*/  UMOV UR15, 0x8100910 ;  /* 0x08100910000f7882 */ /* 0x000fe20000000000 */
[----:B------:R-:W-:Y:S01]  /*42c0*/  UMOV UR12, 0x0 ;  /* 0x00000000000c7882 */ /* 0x000fe20000000000 */
[----:B------:R-:W-:Y:S01]  /*42d0*/  UTCHMMA.2CTA gdesc[UR28], gdesc[UR30], tmem[UR8], tmem[UR14], idesc[UR15], UPT ;  /* 0x00ff0e1e1c0075ea */ /* 0x000fe2000ba00008 */
[----:B------:R-:W-:Y:S01]  /*42e0*/  UTCHMMA.2CTA gdesc[UR56], gdesc[UR58], tmem[UR8], tmem[UR14], idesc[UR15], UPT ;  /* 0x00ff0e3a380075ea */ /* 0x000fe2000ba00008 */
[----:B------:R-:W-:Y:S01]  /*42f0*/  UMOV UR13, 0x8100910 ;  /* 0x08100910000d7882 */ /* 0x000fe20000000000 */
[----:B------:R-:W-:Y:S01]  /*4300*/  UTCHMMA.2CTA gdesc[UR52], gdesc[UR54], tmem[UR8], tmem[UR14], idesc[UR15], UPT ;  /* 0x00ff0e36340075ea */ /* 0x000fe2000ba00008 */
[----:B------:R-:W-:Y:S01]  /*4310*/  UIADD3 UR4, UPT, UPT, UR4, 0x606, URZ ;  /* 0x0000060604047890 */ /* 0x000fe2000fffe0ff */
[----:B------:R-:W-:Y:S01]  /*4320*/  UTCHMMA.2CTA gdesc[UR48], gdesc[UR50], tmem[UR8], tmem[UR12], idesc[UR13], UPT ;  /* 0x00ff0c32300075ea */ /* 0x000fe2000ba00008 */
[----:B------:R-:W-:Y:S01]  /*4330*/  UTCHMMA.2CTA gdesc[UR44], gdesc[UR46], tmem[UR8], tmem[UR12], idesc[UR13], UPT ;  /* 0x00ff0c2e2c0075ea */ /* 0x000fe2000ba00008 */
[----:B------:R-:W-:Y:S01]  /*4340*/  UMOV UR6, 0x0 ;  /* 0x0000000000067882 */ /* 0x000fe20000000000 */
[----:B------:R-:W-:Y:S01]  /*4350*/  UTCHMMA.2CTA gdesc[UR40], gdesc[UR42], tmem[UR8], tmem[UR12], idesc[UR13], UPT ;  /* 0x00ff0c2a280075ea */ /* 0x000fe2000ba00008 */
[----:B------:R1:W-:Y:S01]  /*4360*/  UTCHMMA.2CTA gdesc[UR36], gdesc[UR38], tmem[UR8], tmem[UR6], idesc[UR7], UPT ;  /* 0x00ff0626240075ea */ /* 0x0003e2000ba00008 */
[----:B------:R2:W-:Y:S01]  /*4370*/  UTCHMMA.2CTA gdesc[UR32], gdesc[UR34], tmem[UR8], tmem[UR76], idesc[UR77], UPT ;  /* 0x00ff4c22200075ea */ /* 0x0005e2000ba00008 */
[----:B------:R-:W-:Y:S01]  /*4380*/  UMOV UR23, 0x40004040 ;  /* 0x4000404000177882 */ /* 0x000fe20000000000 */
[----:B------:R2:W-:Y:S01]  /*4390*/  UTCHMMA.2CTA gdesc[UR24], gdesc[UR26], tmem[UR8], tmem[UR74], idesc[UR75], UPT ;  /* 0x00ff4a1a180075ea */ /* 0x0005e2000ba00008 */
[----:B------:R-:W-:Y:S01]  /*43a0*/  R2UR.FILL UR64, R5 ;  /* 0x00000000054072ca */ /* 0x000fe200004e0000 */
[----:B------:R2:W-:Y:S01]  /*43b0*/  UTCHMMA.2CTA gdesc[UR20], gdesc[UR22], tmem[UR8], tmem[UR72], idesc[UR73], UPT ;  /* 0x00ff4816140075ea */ /* 0x0005e2000ba00008 */
[----:B------:R2:W-:Y:S01]  /*43c0*/  UTCHMMA.2CTA gdesc[UR16], gdesc[UR18], tmem[UR8], tmem[UR70], idesc[UR71], UPT ;  /* 0x00ff4612100075ea */ /* 0x0005e2000ba00008 */
[----:B------:R2:W-:Y:S01]  /*43d0*/  UTCHMMA.2CTA gdesc[UR4], gdesc[UR10], tmem[UR8], tmem[UR68], idesc[UR69], UPT ;  /* 0x00ff440a040075ea */ /* 0x0005e2000ba00008 */
[----:B------:R2:W-:Y:S09]  /*43e0*/  UTCBAR.2CTA.MULTICAST [UR63], URZ, UR65 ;  /* 0x000000ff3f0073e9 */ /* 0x0005f20008200841 */
[----:B------:R-:W-:Y:S01]  /*43f0*/  UISETP.NE.AND UP0, UPT, UR60, UR64, UPT ;  /* 0x000000403c00728c */ /* 0x000fe2000bf05270 */
[----:B-1----:R-:W-:Y:S08]  /*4400*/  UMOV UR7, UR9 ;  /* 0x0000000900077c82 */ /* 0x002ff00008000000 */
[----:B---3--:R-:W-:Y:S05]  /*4410*/  BRA.U UP0, `(.L_x_77) ;  /* 0xfffffff900447547 */ /* 0x008fea000b83ffff */
.L_x_74:
[----:B--2---:R-:W-:Y:S01]  /*4420*/  R2UR UR4, R4 ;  /* 0x00000000040472ca */ /* 0x004fe200000e0000 */
[----:B------:R-:W-:Y:S01]  /*4430*/  UMOV UR60, UR64 ;  /* 0x00000040003c7c82 */ /* 0x000fe20008000000 */
[----:B------:R-:W-:-:S11]  /*4440*/  R2UR UR5, R14 ;  /* 0x000000000e0572ca */ /* 0x000fd600000e0000 */
[----:B------:R-:W-:-:S09]  /*4450*/  UIADD3 UR4, UPT, UPT, UR4, 0xa0, URZ ;  /* 0x000000a004047890 */ /* 0x000fd2000fffe0ff */
[----:B------:R2:W-:Y:S01]  /*4460*/  UTCBAR.2CTA.MULTICAST [UR4], URZ, UR5 ;  /* 0x000000ff040073e9 */ /* 0x0005e20008200805 */
[----:B------:R-:W-:Y:S02]  /*4470*/  NOP ;  /* 0x0000000000007918 */ /* 0x000fe40000000000 */
.L_x_72:
[----:B--2---:R-:W-:Y:S02]  /*4480*/  R2UR UR4, R2 ;  /* 0x00000000020472ca */ /* 0x004fe400000e0000 */
[----:B------:R-:W-:-:S04]  /*4490*/  ISETP.NE.AND P0, PT, R9, 0x2, PT ;  /* 0x000000020900780c */ /* 0x000fc80003f05270 */
[----:B-1----:R-:W-:Y:S02]  /*44a0*/  SEL R0, RZ, 0x1, P0 ;  /* 0x00000001ff007807 */ /* 0x002fe40000000000 */
[----:B------:R-:W-:Y:S02]  /*44b0*/  SEL R9, R9, RZ, P0 ;  /* 0x000000ff09097207 */ /* 0x000fe40000000000 */
[----:B------:R-:W-:-:S03]  /*44c0*/  LOP3.LUT R8, R8, R0, RZ, 0x3c, !PT ;  /* 0x0000000008087212 */ /* 0x000fc600078e3cff */
[----:B------:R-:W-:-:S04]  /*44d0*/  UIADD3 UR4, UPT, UPT, UR4, 0x1, URZ ;  /* 0x0000000104047890 */ /* 0x000fc8000fffe0ff */
[----:B------:R-:W-:-:S04]  /*44e0*/  UISETP.NE.AND UP0, UPT, UR4, 0x4, UPT ;  /* 0x000000040400788c */ /* 0x000fc8000bf05270 */
[----:B------:R-:W-:Y:S02]  /*44f0*/  USEL UR5, URZ, 0x1, UP0 ;  /* 0x00000001ff057887 */ /* 0x000fe40008000000 */
[----:B------:R-:W-:-:S04]  /*4500*/  USEL UR4, UR4, URZ, UP0 ;  /* 0x000000ff04047287 */ /* 0x000fc80008000000 */
[----:B------:R-:W-:Y:S02]  /*4510*/  LOP3.LUT R10, R10, UR5, RZ, 0x3c, !PT ;  /* 0x000000050a0a7c12 */ /* 0x000fe4000f8e3cff */
[----:B------:R-:W-:Y:S01]  /*4520*/  IMAD.U32 R2, RZ, RZ, UR4 ;  /* 0x00000004ff027e24 */ /* 0x000fe2000f8e00ff */
[----:B------:R-:W-:Y:S06]  /*4530*/  @P1 BRA `(.L_x_78) ;  /* 0xfffffff4005c1947 */ /* 0x000fec000383ffff */
[----:B------:R-:W1:Y:S01]  /*4540*/  S2UR UR8, SR_CgaCtaId ;  /* 0x00000000000879c3 */ /* 0x000e620000008800 */
[----:B------:R-:W-:Y:S01]  /*4550*/  ELECT P0, URZ, PT ;  /* 0x0000000000ff782f */ /* 0x000fe20003800000 */
[----:B------:R-:W-:Y:S01]  /*4560*/  IMAD.MOV.U32 R0, RZ, RZ, 0x1 ;  /* 0x00000001ff007424 */ /* 0x000fe200078e00ff */
[----:B------:R-:W-:Y:S01]  /*4570*/  UMOV UR4, 0x40 ;  /* 0x0000004000047882 */ /* 0x000fe20000000000 */
[----:B------:R-:W-:-:S04]  /*4580*/  R2UR UR5, R12 ;  /* 0x000000000c0572ca */ /* 0x000fc800000e0000 */
[----:B------:R-:W-:Y:S09]  /*4590*/  UVIRTCOUNT.DEALLOC.SMPOOL 0x80 ;  /* 0x000000800000784c */ /* 0x000ff20000000000 */
[----:B------:R-:W-:Y:S02]  /*45a0*/  UISETP.NE.AND UP0, UPT, UR5, URZ, UPT ;  /* 0x000000ff0500728c */ /* 0x000fe4000bf05270 */
[----:B-1----:R-:W-:-:S09]  /*45b0*/  ULEA UR8, UR8, UR4, 0x18 ;  /* 0x0000000408087291 */ /* 0x002fd2000f8ec0ff */
[----:B------:R1:W-:Y:S01]  /*45c0*/  @P0 STS.U8 [UR8+0x1c], R0 ;  /* 0x00001c00ff000988 */ /* 0x0003e20008000008 */
[----:B------:R-:W-:Y:S05]  /*45d0*/  BRA.U UP0, `(.L_x_79) ;  /* 0x0000000100a87547 */ /* 0x000fea000b800000 */
[----:B------:R-:W-:Y:S01]  /*45e0*/  R2UR UR4, R2 ;  /* 0x00000000020472ca */ /* 0x000fe200000e0000 */
[----:B------:R-:W-:Y:S01]  /*45f0*/  UIADD3 UR7, UPT, UPT, UR62, 0xc0, URZ ;  /* 0x000000c03e077890 */ /* 0x000fe2000fffe0ff */
[----:B------:R-:W-:-:S11]  /*4600*/  SHF.L.U32 R3, R10, 0x1f, RZ ;  /* 0x0000001f0a037819 */ /* 0x000fd600000006ff */
[----:B------:R-:W-:-:S09]  /*4610*/  ULEA UR4, UR4, UR7, 0x3 ;  /* 0x0000000704047291 */ /* 0x000fd2000f8e18ff */
[----:B------:R-:W2:Y:S02]  /*4620*/  SYNCS.PHASECHK.TRANS64.TRYWAIT P0, [UR4], R3 ;  /* 0x00000003ff0075a7 */ /* 0x000ea40008001104 */
[----:B--2---:R-:W-:Y:S05]  /*4630*/  @!P0 BRA `(.L_x_80) ;  /* 0x0000004000a88947 */ /* 0x004fea0003800000 */
.L_x_160:
[----:B------:R-:W-:-:S13]  /*4640*/  R2UR UR4, R2 ;  /* 0x00000000020472ca */ /* 0x000fda00000e0000 */
        /* <DEDUP_REMOVED lines=9> */
.L_x_162:
        /* <DEDUP_REMOVED lines=9> */
.L_x_164:
[----:B------:R-:W-:-:S04]  /*4770*/  UIADD3 UR4, UPT, UPT, UR4, 0x1, URZ ;  /* 0x0000000104047890 */ /* 0x000fc8000fffe0ff */
[----:B------:R-:W-:-:S04]  /*4780*/  UISETP.NE.AND UP1, UPT, UR4, 0x4, UPT ;  /* 0x000000040400788c */ /* 0x000fc8000bf25270 */
[----:B------:R-:W-:Y:S02]  /*4790*/  USEL UR5, URZ, 0x1, UP1 ;  /* 0x00000001ff057887 */ /* 0x000fe40008800000 */
[----:B------:R-:W-:-:S04]  /*47a0*/  USEL UR4, UR4, URZ, UP1 ;  /* 0x000000ff04047287 */ /* 0x000fc80008800000 */
[----:B------:R-:W-:Y:S01]  /*47b0*/  ULEA UR4, UR4, UR7, 0x3 ;  /* 0x0000000704047291 */ /* 0x000fe2000f8e18ff */
[----:B------:R-:W-:-:S04]  /*47c0*/  LOP3.LUT R2, R2, UR5, RZ, 0x3c, !PT ;  /* 0x0000000502027c12 */ /* 0x000fc8000f8e3cff */
[----:B------:R-:W-:Y:S01]  /*47d0*/  SHF.L.U32 R2, R2, 0x1f, RZ ;  /* 0x0000001f02027819 */ /* 0x000fe200000006ff */
[----:B-1----:R-:W-:-:S04]  /*47e0*/  IMAD.U32 R0, RZ, RZ, UR4 ;  /* 0x00000004ff007e24 */ /* 0x002fc8000f8e00ff */
[----:B------:R1:W2:Y:S03]  /*47f0*/  SYNCS.PHASECHK.TRANS64.TRYWAIT P0, [R0+URZ], R2 ;  /* 0x00000002000075a7 */ /* 0x0002a600080011ff */
[----:B--2---:R-:W-:Y:S05]  /*4800*/  @!P0 NANOSLEEP.SYNCS 0x989680 ;  /* 0x009896800000895d */ /* 0x004fea0003900000 */
[----:B------:R-:W2:Y:S02]  /*4810*/  @!P0 SYNCS.PHASECHK.TRANS64 P0, [R0+URZ], R2 ;  /* 0x00000002000085a7 */ /* 0x000ea400080010ff */
[----:B--2---:R-:W-:Y:S05]  /*4820*/  @P0 BRA `(.L_x_83) ;  /* 0x0000000000240947 */ /* 0x004fea0003800000 */
.L_x_84:
[----:B--2---:R2:W3:Y:S02]  /*4830*/  SYNCS.PHASECHK.TRANS64.TRYWAIT P0, [R0+URZ], R2 ;  /* 0x00000002000075a7 */ /* 0x0044e400080011ff */
[----:B---3--:R-:W-:Y:S05]  /*4840*/  @!P0 NANOSLEEP.SYNCS 0x989680 ;  /* 0x009896800000895d */ /* 0x008fea0003900000 */
[----:B------:R-:W3:Y:S02]  /*4850*/  @!P0 SYNCS.PHASECHK.TRANS64 P0, [R0+URZ], R2 ;  /* 0x00000002000085a7 */ /* 0x000ee400080010ff */
[----:B---3--:R-:W-:Y:S05]  /*4860*/  @!P0 BRA `(.L_x_84) ;  /* 0xfffffffc00f08947 */ /* 0x008fea000383ffff */
[----:B------:R-:W-:Y:S05]  /*4870*/  BRA `(.L_x_83) ;  /* 0x0000000000107947 */ /* 0x000fea0003800000 */
.L_x_79:
[----:B------:R-:W-:Y:S01]  /*4880*/  R2UR UR5, R11 ;  /* 0x000000000b0572ca */ /* 0x000fe200000e0000 */
[----:B------:R-:W-:-:S12]  /*4890*/  UIADD3 UR4, UPT, UPT, UR62, 0x100, URZ ;  /* 0x000001003e047890 */ /* 0x000fd8000fffe0ff */
[----:B------:R-:W-:-:S09]  /*48a0*/  UPRMT UR4, UR5, 0x654, UR4 ;  /* 0x0000065405047896 */ /* 0x000fd20008000004 */
[----:B------:R-:W-:Y:S03]  /*48b0*/  SYNCS.ARRIVE.TRANS64.RED.A1T0 RZ, [UR4], RZ ;  /* 0x000000ffffff79a7 */ /* 0x000fe60008100404 */
.L_x_83:
[----:B-12---:R-:W-:Y:S01]  /*48c0*/  SHF.L.U32 R2, RZ, 0x1f, RZ ;  /* 0x0000001fff027819 */ /* 0x006fe200000006ff */
[----:B------:R-:W-:Y:S01]  /*48d0*/  UIADD3 UR4, UPT, UPT, UR62, 0x100, URZ ;  /* 0x000001003e047890 */ /* 0x000fe2000fffe0ff */
[----:B------:R-:W-:Y:S02]  /*48e0*/  PLOP3.LUT P0, PT, PT, PT, UP0, 0x80, 0x8 ;  /* 0x000000000008781c */ /* 0x000fe40003f0f008 */
[----:B------:R-:W1:Y:S02]  /*48f0*/  SYNCS.PHASECHK.TRANS64.TRYWAIT P1, [UR62+0x100], R2 ;  /* 0x00010002ff0075a7 */ /* 0x000e64000802113e */
[----:B-1----:R-:W-:Y:S09]  /*4900*/  @!P1 BRA `(.L_x_85) ;  /* 0x00000040003c9947 */ /* 0x002ff20003800000 */
.L_x_166:
[----:B------:R-:W-:Y:S02]  /*4910*/  R2UR UR6, R11 ;  /* 0x000000000b0672ca */ /* 0x000fe400000e0000 */
[----:B------:R-:W-:-:S11]  /*4920*/  R2UR UR5, R16 ;  /* 0x00000000100572ca */ /* 0x000fd600000e0000 */
[----:B------:R-:W-:-:S03]  /*4930*/  @!UP0 UPRMT UR4, UR6, 0x654, UR4 ;  /* 0x0000065406048896 */ /* 0x000fc60008000004 */
[----:B------:R-:W-:-:S06]  /*4940*/  UMOV UR6, 0x1 ;  /* 0x0000000100067882 */ /* 0x000fcc0000000000 */
[----:B------:R-:W-:Y:S01]  /*4950*/  @!P0 SYNCS.ARRIVE.TRANS64.RED.A1T0 RZ, [UR4], RZ ;  /* 0x000000ffffff89a7 */ /* 0x000fe20008100404 */
[----:B------:R-:W-:Y:S01]  /*4960*/  NOP ;  /* 0x0000000000007918 */ /* 0x000fe20000000000 */
[----:B-1----:R-:W1:Y:S01]  /*4970*/  LDS R0, [UR8+0x14] ;  /* 0x00001408ff007984 */ /* 0x002e620008000800 */
[----:B------:R-:W-:-:S03]  /*4980*/  ULOP3.LUT UR4, UR5, 0xffff, URZ, 0xc0, !UPT ;  /* 0x0000ffff05047892 */ /* 0x000fc6000f8ec0ff */
[----:B------:R-:W-:Y:S01]  /*4990*/  UMOV UR5, 0xffff ;  /* 0x0000ffff00057882 */ /* 0x000fe20000000000 */
[----:B------:R-:W-:-:S04]  /*49a0*/  USHF.R.U32.HI UR4, URZ, 0x5, UR4 ;  /* 0x00000005ff047899 */ /* 0x000fc80008011604 */
[----:B------:R-:W-:Y:S02]  /*49b0*/  USHF.L.U32 UR5, UR5, UR4, URZ ;  /* 0x0000000405057299 */ /* 0x000fe400080006ff */
[----:B------:R-:W-:-:S04]  /*49c0*/  USHF.L.U32 UR4, UR6, UR4, URZ ;  /* 0x0000000406047299 */ /* 0x000fc800080006ff */
[----:B-1----:R-:W-:-:S04]  /*49d0*/  LOP3.LUT R0, R0, UR5, RZ, 0xc0, !PT ;  /* 0x0000000500007c12 */ /* 0x002fc8000f8ec0ff */
[----:B------:R-:W-:-:S13]  /*49e0*/  ISETP.NE.AND P0, PT, R0, UR5, PT ;  /* 0x0000000500007c0c */ /* 0x000fda000bf05270 */
[----:B------:R-:W-:Y:S05]  /*49f0*/  @P0 BRA `(.L_x_86) ;  /* 0x0000000000580947 */ /* 0x000fea0003800000 */
[----:B------:R-:W1:Y:S02]  /*4a00*/  LDS R0, [UR8+0x18] ;  /* 0x00001808ff007984 */ /* 0x000e640008000800 */
[----:B-1----:R-:W-:-:S04]  /*4a10*/  LOP3.LUT R0, R0, UR4, RZ, 0xc0, !PT ;  /* 0x0000000400007c12 */ /* 0x002fc8000f8ec0ff */
[----:B------:R-:W-:-:S13]  /*4a20*/  ISETP.NE.AND P0, PT, R0, UR4, PT ;  /* 0x0000000400007c0c */ /* 0x000fda000bf05270 */
[----:B------:R-:W-:Y:S05]  /*4a30*/  @P0 BRA `(.L_x_87) ;  /* 0x00000000003c0947 */ /* 0x000fea0003800000 */
[----:B------:R-:W1:Y:S01]  /*4a40*/  S2R R2, SR_LANEID ;  /* 0x0000000000027919 */ /* 0x000e620000000000 */
[----:B------:R-:W-:-:S06]  /*4a50*/  ULOP3.LUT UR5, URZ, UR5, URZ, 0x33, !UPT ;  /* 0x00000005ff057292 */ /* 0x000fcc000f8e33ff */
[----:B------:R-:W-:-:S04]  /*4a60*/  IMAD.U32 R0, RZ, RZ, UR5 ;  /* 0x00000005ff007e24 */ /* 0x000fc8000f8e00ff */
[----:B------:R2:W3:Y:S02]  /*4a70*/  REDUX UR7, R0 ;  /* 0x00000000000773c4 */ /* 0x0004e40000000000 */
[----:B------:R4:W-:Y:S01]  /*4a80*/  UTCATOMSWS.AND URZ, UR5 ;  /* 0x0000000500ff79e3 */ /* 0x0009e20008000000 */
[----:B--2---:R-:W-:Y:S01]  /*4a90*/  LOP3.LUT R0, RZ, UR4, RZ, 0x33, !PT ;  /* 0x00000004ff007c12 */ /* 0x004fe2000f8e33ff */
[----:B------:R-:W-:Y:S02]  /*4aa0*/  VOTEU.ANY UR4, UPT, PT ;  /* 0x0000000000047886 */ /* 0x000fe400038e0100 */
[----:B------:R-:W-:Y:S02]  /*4ab0*/  UFLO.U32 UR4, UR4 ;  /* 0x00000004000472bd */ /* 0x000fe400080e0000 */
[----:B------:R-:W2:Y:S04]  /*4ac0*/  REDUX UR6, R0 ;  /* 0x00000000000673c4 */ /* 0x000ea80000000000 */
[----:B-1----:R-:W-:-:S02]  /*4ad0*/  ISETP.EQ.U32.AND P0, PT, R2, UR4, PT ;  /* 0x0000000402007c0c */ /* 0x002fc4000bf02070 */
[----:B---3--:R-:W-:-:S11]  /*4ae0*/  MOV R2, UR7 ;  /* 0x0000000700027c02 */ /* 0x008fd60008000f00 */
[----:B------:R4:W-:Y:S01]  /*4af0*/  @P0 ATOMS.AND RZ, [UR8+0x14], R2 ;  /* 0x00001402ffff098c */ /* 0x0009e2000a800008 */
[----:B--2---:R-:W-:-:S05]  /*4b00*/  IMAD.U32 R0, RZ, RZ, UR6 ;  /* 0x00000006ff007e24 */ /* 0x004fca000f8e00ff */
[----:B------:R4:W-:Y:S01]  /*4b10*/  @P0 ATOMS.AND RZ, [UR8+0x18], R0 ;  /* 0x00001800ffff098c */ /* 0x0009e2000a800008 */
[----:B------:R-:W-:Y:S05]  /*4b20*/  BRA `(.L_x_88) ;  /* 0x0000000000147947 */ /* 0x000fea0003800000 */
.L_x_87:
[----:B------:R-:W-:Y:S02]  /*4b30*/  MOV R2, 0x4b50 ;  /* 0x00004b5000027802 */ /* 0x000fe40000000f00 */
[----:B-----5:R-:W-:Y:S05]  /*4b40*/  CALL.REL.NOINC `($__internal_0_$__cuda_sm10x_tcgen05_guardrail_trap_col_being_dealloced_not_returned_by_alloc) ;  /* 0x0000004000a07944 */ /* 0x020fea0003c00000 */
[----:B------:R-:W-:Y:S05]  /*4b50*/  BRA `(.L_x_88) ;  /* 0x0000000000087947 */ /* 0x000fea0003800000 */
.L_x_86:
[----:B------:R-:W-:Y:S02]  /*4b60*/  MOV R2, 0x4b80 ;  /* 0x00004b8000027802 */ /* 0x000fe40000000f00 */
[----:B-----5:R-:W-:Y:S05]  /*4b70*/  CALL.REL.NOINC `($__internal_2_$__cuda_sm10x_tcgen05_guardrail_trap_unallocated_columns_being_dealloced) ;  /* 0x0000004000ac7944 */ /* 0x020fea0003c00000 */
.L_x_88:
[----:B------:R-:W-:Y:S01]  /*4b80*/  NOP ;  /* 0x0000000000007918 */ /* 0x000fe20000000000 */
[----:B----4-:R-:W-:Y:S05]  /*4b90*/  EXIT ;  /* 0x000000000000794d */ /* 0x010fea0003800000 */
.L_x_59:
[----:B------:R-:W-:-:S09]  /*4ba0*/  UISETP.NE.OR UP5, UPT, UR10, 0x3, !UP5 ;  /* 0x000000030a00788c */ /* 0x000fd2000efa5670 */
[----:B------:R-:W-:Y:S05]  /*4bb0*/  BRA.U UP5, `(.L_x_89) ;  /* 0x0000000d05e47547 */ /* 0x000fea000b800000 */
[----:B------:R-:W1:Y:S01]  /*4bc0*/  LDC R0, c[0x0][0xb30] ;  /* 0x0002cc00ff007b82 */ /* 0x000e620000000800 */
[----:B------:R-:W2:Y:S01]  /*4bd0*/  LDCU.64 UR4, c[0x0][0x888] ;  /* 0x00011100ff0477ac */ /* 0x000ea20008000a00 */
[----:B------:R-:W-:Y:S01]  /*4be0*/  IMAD.MOV.U32 R32, RZ, RZ, 0x1 ;  /* 0x00000001ff207424 */ /* 0x000fe200078e00ff */
[----:B------:R-:W-:Y:S01]  /*4bf0*/  CS2R R28, SRZ ;  /* 0x00000000001c7805 */ /* 0x000fe2000001ff00 */
[----:B------:R-:W-:Y:S01]  /*4c00*/  IMAD.MOV.U32 R25, RZ, RZ, 0x2000 ;  /* 0x00002000ff197424 */ /* 0x000fe200078e00ff */
[----:B------:R-:W3:Y:S03]  /*4c10*/  LDCU.64 UR22, c[0x0][0x890] ;  /* 0x00011200ff1677ac */ /* 0x000ee60008000a00 */
[----:B------:R-:W4:Y:S01]  /*4c20*/  LDC R24, c[0x0][0x370] ;  /* 0x0000dc00ff187b82 */ /* 0x000f220000000800 */
[----:B------:R-:W-:Y:S01]  /*4c30*/  UMOV UR7, 0x400 ;  /* 0x0000040000077882 */ /* 0x000fe20000000000 */
[----:B------:R-:W-:-:S02]  /*4c40*/  UPLOP3.LUT UP1, UPT, UPT, UPT, UPT, 0x40, 0x4 ;  /* 0x000000000004789c */ /* 0x000fc40003f2e870 */
[----:B------:R-:W-:Y:S01]  /*4c50*/  ULEA UR7, UR47, UR7, 0x18 ;  /* 0x000000072f077291 */ /* 0x000fe2000f8ec0ff */
[----:B------:R-:W-:-:S03]  /*4c60*/  UMOV UR8, URZ ;  /* 0x000000ff00087c82 */ /* 0x000fc60008000000 */
[----:B------:R-:W4:Y:S01]  /*4c70*/  LDC R3, c[0x0][0xb0c] ;  /* 0x0002c300ff037b82 */ /* 0x000f220000000800 */
[----:B--2---:R-:W-:Y:S02]  /*4c80*/  UISETP.NE.U32.AND UP4, UPT, UR4, URZ, UPT ;  /* 0x000000ff0400728c */ /* 0x004fe4000bf85070 */
[----:B---3--:R-:W-:-:S05]  /*4c90*/  UISETP.NE.U32.AND UP5, UPT, UR22, URZ, UPT ;  /* 0x000000ff1600728c */ /* 0x008fca000bfa5070 */
[----:B------:R-:W2:Y:S01]  /*4ca0*/  LDC R18, c[0x0][0xb20] ;  /* 0x0002c800ff127b82 */ /* 0x000ea20000000800 */
[----:B-1----:R-:W-:Y:S01]  /*4cb0*/  ISETP.NE.AND P1, PT, R0, 0x1, PT ;  /* 0x000000010000780c */ /* 0x002fe20003f25270 */
[----:B------:R-:W-:Y:S02]  /*4cc0*/  UISETP.NE.AND.EX UP4, UPT, UR5, URZ, UPT, UP4 ;  /* 0x000000ff0500728c */ /* 0x000fe4000bf85340 */
[----:B------:R-:W-:-:S04]  /*4cd0*/  UISETP.NE.AND.EX UP5, UPT, UR23, URZ, UPT, UP5 ;  /* 0x000000ff1700728c */ /* 0x000fc8000bfa5350 */
[----:B------:R-:W1:Y:S08]  /*4ce0*/  LDC.64 R30, c[0x0][0x348] ;  /* 0x0000d200ff1e7b82 */ /* 0x000e700000000a00 */
[----:B------:R-:W3:Y:S08]  /*4cf0*/  LDC.64 R16, c[0x0][0xb10] ;  /* 0x0002c400ff107b82 */ /* 0x000ef00000000a00 */
[----:B------:R-:W1:Y:S08]  /*4d00*/  LDC.64 R6, c[0x0][0xb18] ;  /* 0x0002c600ff067b82 */ /* 0x000e700000000a00 */
[----:B------:R-:W1:Y:S08]  /*4d10*/  LDC.64 R4, c[0x0][0xb28] ;  /* 0x0002ca00ff047b82 */ /* 0x000e700000000a00 */
[----:B--2-4-:R-:W1:Y:S02]  /*4d20*/  LDC R19, c[0x0][0x374] ;  /* 0x0000dd00ff137b82 */ /* 0x014e640000000800 */
.L_x_98:
[C---:B------:R-:W-:Y:S02]  /*4d30*/  LEA R0, R29.reuse, UR7, 0x3 ;  /* 0x000000071d007c11 */ /* 0x040fe4000f8e18ff */
[----:B------:R-:W-:Y:S02]  /*4d40*/  SHF.L.U32 R2, R28, 0x1f, RZ ;  /* 0x0000001f1c027819 */ /* 0x000fe400000006ff */
[----:B------:R-:W-:Y:S02]  /*4d50*/  LEA R20, R29, UR7, 0x4 ;  /* 0x000000071d147c11 */ /* 0x000fe4000f8e20ff */
[----:B--2---:R-:W2:Y:S02]  /*4d60*/  SYNCS.PHASECHK.TRANS64.TRYWAIT P0, [R0+URZ+0x80], R2 ;  /* 0x00008002000075a7 */ /* 0x004ea400080011ff */
[----:B--2---:R-:W-:Y:S05]  /*4d70*/  @!P0 BRA `(.L_x_90) ;  /* 0x0000003c00388947 */ /* 0x004fea0003800000 */
.L_x_167:
[----:B------:R-:W-:Y:S01]  /*4d80*/  ISETP.GE.AND P0, PT, R26, 0x1, PT ;  /* 0x000000011a00780c */ /* 0x000fe20003f06270 */
[----:B------:R-:W4:Y:S01]  /*4d90*/  LDS.128 R20, [R20+0x110] ;  /* 0x0001100014147984 */ /* 0x000f220000000c00 */
[----:B--2---:R-:W-:Y:S01]  /*4da0*/  VIADD R0, R0, 0x90 ;  /* 0x0000009000007836 */ /* 0x004fe20000000000 */
[----:B------:R-:W-:Y:S01]  /*4db0*/  @!PT LDS RZ, [RZ] ;  /* 0x00000000fffff984 */ /* 0x000fe20000000800 */
[----:B------:R-:W-:Y:S01]  /*4dc0*/  @!PT LDS RZ, [RZ] ;  /* 0x00000000fffff984 */ /* 0x000fe20000000800 */
[----:B------:R-:W-:Y:S01]  /*4dd0*/  @!PT LDS RZ, [RZ] ;  /* 0x00000000fffff984 */ /* 0x000fe20000000800 */
[----:B------:R-:W-:Y:S01]  /*4de0*/  @!PT LDS RZ, [RZ] ;  /* 0x00000000fffff984 */ /* 0x000fe20000000800 */
[----:B------:R2:W-:Y:S06]  /*4df0*/  MEMBAR.ALL.CTA ;  /* 0x0000000000007992 */ /* 0x0005ec0000008000 */
[----:B--2---:R-:W2:Y:S01]  /*4e00*/  FENCE.VIEW.ASYNC.S ;  /* 0x00000000000073c6 */ /* 0x004ea20000000000 */
[----:B------:R-:W-:Y:S04]  /*4e10*/  PRMT R0, RZ, 0x654, R0 ;  /* 0x00000654ff007816 */ /* 0x000fe80000000000 */
[----:B--2---:R2:W-:Y:S01]  /*4e20*/  SYNCS.ARRIVE.TRANS64.RED.A1T0 RZ, [R0+URZ], RZ ;  /* 0x000000ff00ff79a7 */ /* 0x0045e200081004ff */
[----:B----4-:R-:W-:Y:S11]  /*4e30*/  LOP3.LUT P3, RZ, R22, 0x1, RZ, 0xc0, !PT ;  /* 0x0000000116ff7812 */ /* 0x010ff6000786c0ff */
[----:B------:R-:W-:Y:S02]  /*4e40*/  @!UPT UIADD3 URZ, UPT, UPT, URZ, URZ, URZ ;  /* 0x000000fffffff290 */ /* 0x000fe4000fffe0ff */
[----:B------:R-:W-:Y:S02]  /*4e50*/  @P3 MOV R11, R20 ;  /* 0x00000014000b3202 */ /* 0x000fe40000000f00 */
[----:B------:R-:W-:Y:S01]  /*4e60*/  @P3 LOP3.LUT R10, R21, 0xffff, RZ, 0xc0, !PT ;  /* 0x0000ffff150a3812 */ /* 0x000fe200078ec0ff */
[----:B--2---:R-:W-:Y:S06]  /*4e70*/  @!P0 BRA `(.L_x_91) ;  /* 0x0000000000a48947 */ /* 0x004fec0003800000 */
[-C--:B-1----:R-:W-:Y:S01]  /*4e80*/  IMAD.HI.U32 R0, R19, R7.reuse, RZ ;  /* 0x0000000713007227 */ /* 0x082fe200078e00ff */
[----:B------:R-:W-:Y:S02]  /*4e90*/  ISETP.NE.AND P0, PT, R6, 0x1, PT ;  /* 0x000000010600780c */ /* 0x000fe40003f05270 */
[----:B------:R-:W-:Y:S01]  /*4ea0*/  ISETP.NE.AND P2, PT, R26, 0x1, PT ;  /* 0x000000011a00780c */ /* 0x000fe20003f45270 */
[----:B---3--:R-:W-:Y:S01]  /*4eb0*/  IMAD.HI.U32 R9, R24, R16, RZ ;  /* 0x0000001018097227 */ /* 0x008fe200078e00ff */
[----:B------:R-:W-:Y:S02]  /*4ec0*/  SHF.R.U32.HI R0, RZ, R18, R0 ;  /* 0x00000012ff007219 */ /* 0x000fe40000011600 */
[----:B------:R-:W-:Y:S01]  /*4ed0*/  ISETP.NE.AND P4, PT, R3, 0x1, PT ;  /* 0x000000010300780c */ /* 0x000fe20003f85270 */
[----:B------:R-:W-:Y:S01]  /*4ee0*/  IMAD.HI.U32 R13, R10, R7, RZ ;  /* 0x000000070a0d7227 */ /* 0x000fe200078e00ff */
[----:B------:R-:W-:Y:S02]  /*4ef0*/  SHF.R.U32.HI R9, RZ, R17, R9 ;  /* 0x00000011ff097219 */ /* 0x000fe40000011609 */
[----:B------:R-:W-:Y:S01]  /*4f00*/  SEL R0, R19, R0, !P0 ;  /* 0x0000000013007207 */ /* 0x000fe20004000000 */
[----:B------:R-:W-:Y:S01]  /*4f10*/  IMAD.HI.U32 R12, R11, R16, RZ ;  /* 0x000000100b0c7227 */ /* 0x000fe200078e00ff */
[----:B------:R-:W-:Y:S03]  /*4f20*/  SEL R9, R24, R9, !P4 ;  /* 0x0000000918097207 */ /* 0x000fe60006000000 */
[-C--:B------:R-:W-:Y:S01]  /*4f30*/  IMAD.HI.U32 R8, R0, R4.reuse, RZ ;  /* 0x0000000400087227 */ /* 0x080fe200078e00ff */
[----:B------:R-:W-:Y:S03]  /*4f40*/  SHF.R.U32.HI R12, RZ, R17, R12 ;  /* 0x00000011ff0c7219 */ /* 0x000fe6000001160c */
[----:B------:R-:W-:Y:S01]  /*4f50*/  IMAD.HI.U32 R2, R9, R4, RZ ;  /* 0x0000000409027227 */ /* 0x000fe200078e00ff */
[-C--:B------:R-:W-:Y:S02]  /*4f60*/  @P2 SHF.R.U32.HI R0, RZ, R5.reuse, R8 ;  /* 0x00000005ff002219 */ /* 0x080fe40000011608 */
[----:B------:R-:W-:Y:S02]  /*4f70*/  SHF.R.U32.HI R8, RZ, R18, R13 ;  /* 0x00000012ff087219 */ /* 0x000fe4000001160d */
[----:B------:R-:W-:Y:S01]  /*4f80*/  @P2 SHF.R.U32.HI R9, RZ, R5, R2 ;  /* 0x00000005ff092219 */ /* 0x000fe20000011602 */
[----:B------:R-:W-:Y:S01]  /*4f90*/  IMAD R0, R26, R0, RZ ;  /* 0x000000001a007224 */ /* 0x000fe200078e02ff */
[----:B------:R-:W-:Y:S02]  /*4fa0*/  SEL R8, R10, R8, !P0 ;  /* 0x000000080a087207 */ /* 0x000fe40004000000 */
[----:B------:R-:W-:Y:S01]  /*4fb0*/  SEL R2, R11, R12, !P4 ;  /* 0x0000000c0b027207 */ /* 0x000fe20006000000 */
[----:B------:R-:W-:Y:S01]  /*4fc0*/  IMAD R12, R26, R9, RZ ;  /* 0x000000091a0c7224 */ /* 0x000fe200078e02ff */
[C---:B------:R-:W-:Y:S01]  /*4fd0*/  ISETP.GE.AND P0, PT, R8.reuse, R0, PT ;  /* 0x000000000800720c */ /* 0x040fe20003f06270 */
[----:B------:R-:W-:Y:S03]  /*4fe0*/  IMAD.HI.U32 R0, R8, R4, RZ ;  /* 0x0000000408007227 */ /* 0x000fe600078e00ff */
[----:B------:R-:W-:Y:S02]  /*4ff0*/  ISETP.GE.OR P0, PT, R2, R12, P0 ;  /* 0x0000000c0200720c */ /* 0x000fe40000706670 */
[-C--:B------:R-:W-:Y:S04]  /*5000*/  SHF.R.U32.HI R0, RZ, R5.reuse, R0 ;  /* 0x00000005ff007219 */ /* 0x080fe80000011600 */
[----:B------:R-:W-:Y:S05]  /*5010*/  SEL R13, R8, R0, !P2 ;  /* 0x00000000080d7207 */ /* 0x000fea0005000000 */
[----:B------:R-:W-:Y:S02]  /*5020*/  IMAD.MOV R12, RZ, RZ, -R13 ;  /* 0x000000ffff0c7224 */ /* 0x000fe400078e0a0d */
[----:B------:R-:W-:Y:S04]  /*5030*/  @!P0 IMAD.HI.U32 R0, R2, R4, RZ ;  /* 0x0000000402008227 */ /* 0x000fe800078e00ff */
[----:B------:R-:W-:Y:S01]  /*5040*/  IMAD R12, R26, R12, R8 ;  /* 0x0000000c1a0c7224 */ /* 0x000fe200078e0208 */
[----:B------:R-:W-:Y:S04]  /*5050*/  @!P0 SHF.R.U32.HI R0, RZ, R5, R0 ;  /* 0x00000005ff008219 */ /* 0x000fe80000011600 */
[----:B------:R-:W-:Y:S04]  /*5060*/  @!P0 SEL R0, R2, R0, !P2 ;  /* 0x0000000002008207 */ /* 0x000fe80005000000 */
[----:B------:R-:W-:Y:S01]  /*5070*/  @!P0 IADD3 R13, PT, PT, R13, -R0, RZ ;  /* 0x800000000d0d8210 */ /* 0x000fe20007ffe0ff */
[----:B------:R-:W-:Y:S01]  /*5080*/  @!P0 IMAD R0, R9, R12, R0 ;  /* 0x0000000c09008224 */ /* 0x000fe200078e0200 */
[----:B------:R-:W-:Y:S01]  /*5090*/  IADD3 R9, PT, PT, -R8, RZ, RZ ;  /* 0x000000ff08097210 */ /* 0x000fe20007ffe1ff */
[--C-:B------:R-:W-:Y:S02]  /*50a0*/  IMAD.MOV R12, RZ, RZ, -R2.reuse ;  /* 0x000000ffff0c7224 */ /* 0x100fe400078e0a02 */
[----:B------:R-:W-:Y:S02]  /*50b0*/  @!P0 IMAD R8, R13, R26, R2 ;  /* 0x0000001a0d088224 */ /* 0x000fe400078e0202 */
[----:B------:R-:W-:Y:S02]  /*50c0*/  @!P0 IMAD.MOV.U32 R2, RZ, RZ, R0 ;  /* 0x000000ffff028224 */ /* 0x000fe400078e0000 */
[----:B------:R-:W-:Y:S02]  /*50d0*/  IMAD R11, R3, R12, R11 ;  /* 0x0000000c030b7224 */ /* 0x000fe400078e020b */
[----:B------:R-:W-:Y:S02]  /*50e0*/  IMAD R10, R6, R9, R10 ;  /* 0x00000009060a7224 */ /* 0x000fe400078e020a */
[----:B------:R-:W-:Y:S02]  /*50f0*/  IMAD R11, R2, R3, R11 ;  /* 0x00000003020b7224 */ /* 0x000fe400078e020b */
[----:B------:R-:W-:Y:S02]  /*5100*/  IMAD R10, R8, R6, R10 ;  /* 0x00000006080a7224 */ /* 0x000fe400078e020a */
.L_x_91:
[----:B------:R-:W-:Y:S05]  /*5110*/  BRA.U UP1, `(.L_x_92) ;  /* 0x0000000101107547 */ /* 0x000fea000b800000 */
[----:B------:R-:W-:Y:S04]  /*5120*/  MOV R2, UR37 ;  /* 0x0000002500027c02 */ /* 0x000fe80008000f00 */
[----:B------:R-:W-:Y:S04]  /*5130*/  SHF.L.U32 R2, R2, 0x1f, RZ ;  /* 0x0000001f02027819 */ /* 0x000fe800000006ff */
[----:B------:R-:W2:Y:S02]  /*5140*/  SYNCS.PHASECHK.TRANS64.TRYWAIT P0, [UR7+0x78], R2 ;  /* 0x00007802ff0075a7 */ /* 0x000ea40008001107 */
[----:B--2---:R-:W-:Y:S05]  /*5150*/  @!P0 BRA `(.L_x_93) ;  /* 0x0000003800548947 */ /* 0x004fea0003800000 */
.L_x_92:
[----:B------:R-:W-:Y:S02]  /*5160*/  R2UR UR27, R14 ;  /* 0x000000000e1b72ca */ /* 0x000fe400000e0000 */
[----:B------:R-:W-:Y:S02]  /*5170*/  R2UR UR26, R15 ;  /* 0x000000000f1a72ca */ /* 0x000fe400000e0000 */
[----:B------:R-:W-:Y:S04]  /*5180*/  ISETP.NE.U32.AND P2, PT, RZ, UR22, PT ;  /* 0x00000016ff007c0c */ /* 0x000fe8000bf45070 */
[----:B------:R-:W-:Y:S05]  /*5190*/  ISETP.NE.AND.EX P2, PT, RZ, UR23, PT, P2 ;  /* 0x00000017ff007c0c */ /* 0x000fea000bf45320 */
[----:B------:R-:W-:Y:S02]  /*51a0*/  USHF.L.U32 UR27, UR27, 0x6, URZ ;  /* 0x000000061b1b7899 */ /* 0x000fe400080006ff */
[----:B------:R-:W-:Y:S01]  /*51b0*/  USHF.L.U32 UR26, UR26, 0x6, URZ ;  /* 0x000000061a1a7899 */ /* 0x000fe200080006ff */
[----:B------:R-:W-:Y:S11]  /*51c0*/  BRA.U !UP5, `(.L_x_94) ;  /* 0x000000010d347547 */ /* 0x000ff6000b800000 */
[----:B------:R-:W-:Y:S01]  /*51d0*/  UPLOP3.LUT UP0, UPT, UPT, UPT, UP4, 0x80, 0x8 ;  /* 0x000000000008789c */ /* 0x000fe20003f0f040 */
[----:B--2---:R-:W-:Y:S02]  /*51e0*/  HFMA2 R0, -RZ, RZ, 0, 5.9604644775390625e-08 ;  /* 0x00000001ff007431 */ /* 0x004fe400000001ff */
[----:B------:R-:W-:Y:S03]  /*51f0*/  IMAD.MOV.U32 R64, RZ, RZ, 0x1 ;  /* 0x00000001ff407424 */ /* 0x000fe600078e00ff */
[----:B------:R-:W-:Y:S05]  /*5200*/  PLOP3.LUT P0, PT, PT, PT, UP0, 0x80, 0x8 ;  /* 0x000000000008781c */ /* 0x000fea0003f0f008 */
[----:B------:R-:W2:Y:S01]  /*5210*/  @UP0 LDCU.64 UR4, c[0x0][0x888] ;  /* 0x00011100ff0407ac */ /* 0x000ea20008000a00 */
[----:B------:R-:W-:Y:S07]  /*5220*/  @UP0 UIMAD UR6, UR60, UR22, URZ ;  /* 0x000000163c0602a4 */ /* 0x000fee000f8e02ff */
[----:B------:R-:W-:Y:S01]  /*5230*/  @!P0 PRMT R64, R0, 0x7610, R64 ;  /* 0x0000761000408816 */ /* 0x000fe20000000040 */
[----:B--2---:R-:W-:Y:S06]  /*5240*/  @UP0 UIMAD.WIDE UR4, UR6, 0x4, UR4 ;  /* 0x00000004060408a5 */ /* 0x004fec000f8e0204 */
[----:B------:R-:W-:Y:S01]  /*5250*/  IMAD.U32 R8, RZ, RZ, UR4 ;  /* 0x00000004ff087e24 */ /* 0x000fe2000f8e00ff */
[----:B------:R-:W-:Y:S04]  /*5260*/  MOV R9, UR5 ;  /* 0x0000000500097c02 */ /* 0x000fe80008000f00 */
[----:B------:R-:W2:Y:S01]  /*5270*/  @!UP0 LDCU UR4, c[0x0][0x880] ;  /* 0x00011000ff0487ac */ /* 0x000ea20008000800 */
[----:B-----5:R4:W5:Y:S02]  /*5280*/  @P0 LDG.E R35, desc[UR56][R8.64] ;  /* 0x0000003808230981 */ /* 0x020964000c1e1900 */
[----:B--2-4-:R-:W-:Y:S07]  /*5290*/  @!P0 IMAD.U32 R35, RZ, RZ, UR4 ;  /* 0x00000004ff238e24 */ /* 0x014fee000f8e00ff */
.L_x_94:
[----:B-----5:R-:W-:Y:S01]  /*52a0*/  @!P2 FSETP.EQ.AND P0, PT, R35, RZ, PT ;  /* 0x000000ff2300a20b */ /* 0x020fe20003f02000 */
[----:B------:R-:W-:Y:S01]  /*52b0*/  @!UPT UIADD3 URZ, UPT, UPT, URZ, URZ, URZ ;  /* 0x000000fffffff290 */ /* 0x000fe2000fffe0ff */
[----:B------:R-:W-:Y:S11]  /*52c0*/  @!P2 BRA `(.L_x_95) ;  /* 0x000000000014a947 */ /* 0x000ff60003800000 */
[----:B------:R-:W-:Y:S02]  /*52d0*/  LOP3.LUT P2, RZ, R64, 0xff, RZ, 0xc0, !PT ;  /* 0x000000ff40ff7812 */ /* 0x000fe4000784c0ff */
[----:B------:R-:W-:Y:S04]  /*52e0*/  PLOP3.LUT P0, PT, PT, PT, UP0, 0x80, 0x8 ;  /* 0x000000000008781c */ /* 0x000fe80003f0f008 */
[----:B------:R-:W-:Y:S07]  /*52f0*/  PLOP3.LUT P0, PT, P0, PT, PT, 0x8, 0x80 ;  /* 0x000000000080781c */ /* 0x000fee000070e170 */
[----:B------:R-:W-:Y:S11]  /*5300*/  @P2 FSETP.EQ.AND P0, PT, R35, RZ, PT ;  /* 0x000000ff2300220b */ /* 0x000ff60003f02000 */
[----:B------:R-:W-:Y:S02]  /*5310*/  @!UPT UIADD3 URZ, UPT, UPT, URZ, URZ, URZ ;  /* 0x000000fffffff290 */ /* 0x000fe4000fffe0ff */
.L_x_95:
[----:B------:R-:W-:Y:S01]  /*5320*/  ULEA UR4, UR8, UR7, 0x3 ;  /* 0x0000000708047291 */ /* 0x000fe2000f8e18ff */
[----:B------:R-:W-:Y:S02]  /*5330*/  SHF.L.U32 R9, R32, 0x1f, RZ ;  /* 0x0000001f20097819 */ /* 0x000fe400000006ff */
[----:B------:R-:W-:Y:S04]  /*5340*/  ELECT P4, URZ, PT ;  /* 0x0000000000ff782f */ /* 0x000fe80003880000 */
[----:B------:R-:W-:Y:S02]  /*5350*/  PLOP3.LUT P4, PT, P0, P4, PT, 0xf2, 0x2f ;  /* 0x00000000002f781c */ /* 0x000fe40000789e72 */
[----:B------:R-:W4:Y:S11]  /*5360*/  SYNCS.PHASECHK.TRANS64.TRYWAIT P2, [UR4+0x58], R9 ;  /* 0x00005809ff0075a7 */ /* 0x000f360008041104 */
[----:B-1----:R-:W-:Y:S05]  /*5370*/  @!P4 IADD3 R8, P0, PT, R30, 0x580, RZ ;  /* 0x000005801e08c810 */ /* 0x002fea0007f1e0ff */
[----:B--2---:R-:W-:Y:S01]  /*5380*/  @!P4 IMAD.X R2, RZ, RZ, R31, P0 ;  /* 0x000000ffff02c224 */ /* 0x004fe200000e061f */
[----:B----4-:R-:W-:Y:S07]  /*5390*/  @!P2 BRA `(.L_x_96) ;  /* 0x0000003400dca947 */ /* 0x010fee0003800000 */
.L_x_170:
[----:B------:R-:W2:Y:S01]  /*53a0*/  LDC.64 R12, c[0x0][0xb18] ;  /* 0x0002c600ff0c7b82 */ /* 0x000ea20000000a00 */
[----:B------:R-:W-:Y:S01]  /*53b0*/  @!P4 R2UR UR6, R2 ;  /* 0x000000000206c2ca */ /* 0x000fe200000e0000 */
[----:B------:R-:W-:Y:S01]  /*53c0*/  VOTEU.ALL UP3, P4 ;  /* 0x0000000000ff7886 */ /* 0x000fe20002060000 */
[----:B------:R-:W-:Y:S01]  /*53d0*/  @!P4 R2UR UR9, R8 ;  /* 0x000000000809c2ca */ /* 0x000fe200000e0000 */
[----:B------:R-:W-:Y:S01]  /*53e0*/  UIADD3 UR5, UPT, UPT, UR8, 0x1, URZ ;  /* 0x0000000108057890 */ /* 0x000fe2000fffe0ff */
[----:B-1----:R-:W-:Y:S03]  /*53f0*/  @!P4 IMAD.MOV.U32 R0, RZ, RZ, 0x2000 ;  /* 0x00002000ff00c424 */ /* 0x002fe600078e00ff */
[----:B------:R-:W1:Y:S01]  /*5400*/  @!P1 LDC R2, c[0x0][0xb0c] ;  /* 0x0002c300ff029b82 */ /* 0x000e620000000800 */
[----:B------:R-:W-:Y:S01]  /*5410*/  @!UP3 ULEA UR8, UR8, UR7, 0xd ;  /* 0x000000070808b291 */ /* 0x000fe2000f8e68ff */
[----:B------:R-:W-:Y:S01]  /*5420*/  @P3 SHF.R.U32.HI R27, RZ, 0x10, R21 ;  /* 0x00000010ff1b3819 */ /* 0x000fe20000011615 */
[----:B------:R-:W-:Y:S01]  /*5430*/  UIADD3 UR25, UPT, UPT, UR4, 0x40, URZ ;  /* 0x0000004004197890 */ /* 0x000fe2000fffe0ff */
[----:B------:R-:W-:Y:S01]  /*5440*/  VIADD R29, R29, 0x1 ;  /* 0x000000011d1d7836 */ /* 0x000fe20000000000 */
[----:B------:R-:W-:Y:S01]  /*5450*/  @!UP3 UIADD3 UR24, UPT, UPT, UR8, 0x200, URZ ;  /* 0x000002000818b890 */ /* 0x000fe2000fffe0ff */
[----:B------:R-:W-:Y:S01]  /*5460*/  VOTEU.ALL UP2, P4 ;  /* 0x0000000000ff7886 */ /* 0x000fe20002040000 */
[----:B------:R-:W-:Y:S01]  /*5470*/  IMAD.U32 R9, RZ, RZ, UR6 ;  /* 0x00000006ff097e24 */ /* 0x000fe2000f8e00ff */
[----:B------:R-:W-:Y:S01]  /*5480*/  UMOV UR18, 0x0 ;  /* 0x0000000000127882 */ /* 0x000fe20000000000 */
[----:B------:R-:W-:Y:S01]  /*5490*/  IMAD.U32 R8, RZ, RZ, UR9 ;  /* 0x00000009ff087e24 */ /* 0x000fe2000f8e00ff */
[----:B------:R-:W-:Y:S01]  /*54a0*/  UMOV UR19, 0x10000000 ;  /* 0x1000000000137882 */ /* 0x000fe20000000000 */
[----:B------:R-:W-:Y:S01]  /*54b0*/  UMOV UR28, UR60 ;  /* 0x0000003c001c7c82 */ /* 0x000fe20008000000 */
[----:B------:R-:W-:Y:S01]  /*54c0*/  @!P4 R2UR UR15, R9 ;  /* 0x00000000090fc2ca */ /* 0x000fe200000e0000 */
[----:B------:R-:W-:Y:S01]  /*54d0*/  @!UP3 UIADD3 UR10, UPT, UPT, UR26, 0x20, URZ ;  /* 0x000000201a0ab890 */ /* 0x000fe2000fffe0ff */
[----:B------:R-:W-:Y:S01]  /*54e0*/  @!P4 R2UR UR14, R8 ;  /* 0x00000000080ec2ca */ /* 0x000fe200000e0000 */
[----:B------:R-:W-:Y:S01]  /*54f0*/  @!UP3 UIADD3 UR8, UPT, UPT, UR8, 0x1200, URZ ;  /* 0x000012000808b890 */ /* 0x000fe2000fffe0ff */
[----:B------:R-:W4:Y:S01]  /*5500*/  LDC.64 R8, c[0x0][0xb10] ;  /* 0x0002c400ff087b82 */ /* 0x000f220000000a00 */
[----:B------:R-:W-:Y:S01]  /*5510*/  VOTEU.ALL UP1, P4 ;  /* 0x0000000000ff7886 */ /* 0x000fe20002020000 */
[----:B------:R-:W-:Y:S01]  /*5520*/  UMOV UR11, UR27 ;  /* 0x0000001b000b7c82 */ /* 0x000fe20008000000 */
[----:B------:R-:W-:Y:S01]  /*5530*/  UMOV UR12, UR60 ;  /* 0x0000003c000c7c82 */ /* 0x000fe20008000000 */
[----:B------:R-:W-:Y:S01]  /*5540*/  UMOV UR9, UR25 ;  /* 0x0000001900097c82 */ /* 0x000fe20008000000 */
[----:B------:R-:W-:Y:S02]  /*5550*/  UISETP.NE.AND UP6, UPT, UR5, 0x3, UPT ;  /* 0x000000030500788c */ /* 0x000fe4000bfc5270 */
[----:B------:R-:W-:Y:S02]  /*5560*/  UPRMT UR16, UR47, 0x654, UR25 ;  /* 0x000006542f107896 */ /* 0x000fe40008000019 */
[----:B------:R-:W-:Y:S02]  /*5570*/  USEL UR13, UR5, URZ, UP6 ;  /* 0x000000ff050d7287 */ /* 0x000fe4000b000000 */
[----:B------:R1:W-:Y:S01]  /*5580*/  @!UP2 UTMALDG.3D [UR24], [UR14], desc[UR18] ;  /* 0x000012180e00a5b4 */ /* 0x0003e20008011000 */
[----:B------:R-:W-:Y:S02]  /*5590*/  USEL UR5, URZ, 0x1, UP6 ;  /* 0x00000001ff057887 */ /* 0x000fe4000b000000 */
[----:B------:R-:W-:Y:S04]  /*55a0*/  ULEA UR6, UR13, UR7, 0x3 ;  /* 0x000000070d067291 */ /* 0x000fe8000f8e18ff */
[----:B------:R-:W-:Y:S01]  /*55b0*/  LOP3.LUT R32, R32, UR5, RZ, 0x3c, !PT ;  /* 0x0000000520207c12 */ /* 0x000fe2000f8e3cff */
[----:B------:R1:W-:Y:S01]  /*55c0*/  @!UP1 UTMALDG.3D [UR8], [UR14], desc[UR18] ;  /* 0x000012080e0095b4 */ /* 0x0003e20008011000 */
[----:B------:R5:W-:Y:S02]  /*55d0*/  @!P4 SYNCS.ARRIVE.TRANS64.RED.A0TR RZ, [UR4+0x40], R0 ;  /* 0x00004000ffffc9a7 */ /* 0x000be40008300404 */
[----:B------:R-:W-:Y:S01]  /*55e0*/  SHF.L.U32 R14, R32, 0x1f, RZ ;  /* 0x0000001f200e7819 */ /* 0x000fe200000006ff */
[C---:B----4-:R-:W-:Y:S01]  /*55f0*/  @!P1 IMAD.HI.U32 R8, R11.reuse, R8, RZ ;  /* 0x000000080b089227 */ /* 0x050fe200078e00ff */
[----:B--2---:R-:W-:Y:S02]  /*5600*/  @!P1 ISETP.NE.AND P0, PT, R12, 0x1, PT ;  /* 0x000000010c00980c */ /* 0x004fe40003f05270 */
[----:B-1----:R-:W-:Y:S01]  /*5610*/  @!P1 ISETP.NE.AND P2, PT, R2, 0x1, PT ;  /* 0x000000010200980c */ /* 0x002fe20003f45270 */
[C---:B------:R-:W-:Y:S01]  /*5620*/  @!P1 IMAD.HI.U32 R13, R10.reuse, R13, RZ ;  /* 0x0000000d0a0d9227 */ /* 0x040fe200078e00ff */
[----:B------:R-:W-:Y:S04]  /*5630*/  @!P1 SHF.R.U32.HI R8, RZ, R9, R8 ;  /* 0x00000009ff089219 */ /* 0x000fe80000011608 */
[----:B------:R-:W-:Y:S01]  /*5640*/  @!P1 SEL R8, R11, R8, !P2 ;  /* 0x000000080b089207 */ /* 0x000fe20005000000 */
[----:B------:R-:W-:Y:S01]  /*5650*/  SYNCS.ARRIVE.TRANS64.RED.A1T0 RZ, [UR16], RZ ;  /* 0x000000ffffff79a7 */ /* 0x000fe20008100410 */
[----:B------:R-:W1:Y:S01]  /*5660*/  SYNCS.PHASECHK.TRANS64.TRYWAIT P5, [UR6+0x58], R14 ;  /* 0x0000580eff0075a7 */ /* 0x000e6200080a1106 */
[----:B-----5:R-:W2:Y:S02]  /*5670*/  @!P1 LDC R0, c[0x0][0xb20] ;  /* 0x0002c800ff009b82 */ /* 0x020ea40000000800 */
[----:B--2---:R-:W-:Y:S04]  /*5680*/  @!P1 SHF.R.U32.HI R0, RZ, R0, R13 ;  /* 0x00000000ff009219 */ /* 0x004fe8000001160d */
[----:B------:R-:W-:Y:S05]  /*5690*/  @!P1 SEL R9, R10, R0, !P0 ;  /* 0x000000000a099207 */ /* 0x000fea0004000000 */
[----:B------:R-:W-:Y:S02]  /*56a0*/  @!P1 IMAD.IADD R0, R9, 0x1, -R8 ;  /* 0x0000000109009824 */ /* 0x000fe400078e0a08 */
[----:B------:R-:W-:Y:S02]  /*56b0*/  @!P1 IMAD.IADD R8, R8, 0x1, -R9 ;  /* 0x0000000108089824 */ /* 0x000fe400078e0a09 */
[----:B------:R-:W-:Y:S02]  /*56c0*/  @!P1 IMAD R11, R0, R2, R11 ;  /* 0x00000002000b9224 */ /* 0x000fe400078e020b */
[----:B------:R-:W-:Y:S01]  /*56d0*/  @!P1 IMAD R10, R8, R12, R10 ;  /* 0x0000000c080a9224 */ /* 0x000fe200078e020a */
[----:B-1----:R-:W-:Y:S06]  /*56e0*/  @!P5 BRA `(.L_x_97) ;  /* 0x000000340020d947 */ /* 0x002fec0003800000 */
.L_x_172:
[----:B------:R-:W-:Y:S01]  /*56f0*/  UIADD3 UR17, UPT, UPT, UR6, 0x40, URZ ;  /* 0x0000004006117890 */ /* 0x000fe2000fffe0ff */
[----:B------:R-:W-:Y:S01]  /*5700*/  @!P4 IADD3 R2, P0, PT, R30, 0x580, RZ ;  /* 0x000005801e02c810 */ /* 0x000fe20007f1e0ff */
[----:B------:R-:W-:Y:S01]  /*5710*/  VOTEU.ALL UP2, P4 ;  /* 0x0000000000ff7886 */ /* 0x000fe20002040000 */
[----:B------:R-:W-:Y:S01]  /*5720*/  UMOV UR24, 0x0 ;  /* 0x0000000000187882 */ /* 0x000fe20000000000 */
[----:B------:R-:W-:Y:S01]  /*5730*/  UPRMT UR14, UR47, 0x654, UR17 ;  /* 0x000006542f0e7896 */ /* 0x000fe20008000011 */
[----:B------:R-:W-:Y:S01]  /*5740*/  @!P4 R2UR UR5, R2 ;  /* 0x000000000205c2ca */ /* 0x000fe200000e0000 */
[----:B-1----:R-:W-:Y:S01]  /*5750*/  @!P4 IMAD.X R0, RZ, RZ, R31, P0 ;  /* 0x000000ffff00c224 */ /* 0x002fe200000e061f */
[----:B------:R-:W-:Y:S01]  /*5760*/  UMOV UR25, 0x10000000 ;  /* 0x1000000000197882 */ /* 0x000fe20000000000 */
[----:B------:R-:W-:Y:S01]  /*5770*/  UMOV UR19, UR27 ;  /* 0x0000001b00137c82 */ /* 0x000fe20008000000 */
[----:B------:R-:W-:Y:S01]  /*5780*/  UMOV UR20, UR60 ;  /* 0x0000003c00147c82 */ /* 0x000fe20008000000 */
[----:B------:R-:W-:Y:S01]  /*5790*/  UMOV UR11, UR27 ;  /* 0x0000001b000b7c82 */ /* 0x000fe20008000000 */
[----:B------:R-:W-:Y:S01]  /*57a0*/  @!P4 R2UR UR4, R0 ;  /* 0x000000000004c2ca */ /* 0x000fe200000e0000 */
[----:B------:R-:W-:Y:S01]  /*57b0*/  UMOV UR12, UR60 ;  /* 0x0000003c000c7c82 */ /* 0x000fe20008000000 */
[----:B------:R-:W-:Y:S01]  /*57c0*/  VOTEU.ALL UP1, P4 ;  /* 0x0000000000ff7886 */ /* 0x000fe20002020000 */
[----:B------:R-:W-:Y:S01]  /*57d0*/  UMOV UR9, UR17 ;  /* 0x0000001100097c82 */ /* 0x000fe20008000000 */
[----:B------:R-:W-:Y:S01]  /*57e0*/  @P3 R2UR UR60, R27 ;  /* 0x000000001b3c32ca */ /* 0x000fe200000e0000 */
[----:B------:R-:W-:Y:S01]  /*57f0*/  IMAD.IADD R15, R10, 0x1, R62 ;  /* 0x000000010a0f7824 */ /* 0x000fe200078e023e */
[----:B------:R-:W-:Y:S01]  /*5800*/  ISETP.NE.AND P0, PT, R29, 0x2, PT ;  /* 0x000000021d00780c */ /* 0x000fe20003f05270 */
[----:B------:R-:W-:Y:S01]  /*5810*/  IMAD.U32 R8, RZ, RZ, UR5 ;  /* 0x00000005ff087e24 */ /* 0x000fe2000f8e00ff */
[----:B------:R-:W-:Y:S01]  /*5820*/  @!UP1 ULEA UR8, UR13, UR7, 0xd ;  /* 0x000000070d089291 */ /* 0x000fe2000f8e68ff */
[----:B------:R-:W-:Y:S01]  /*5830*/  IMAD.IADD R14, R11, 0x1, R63 ;  /* 0x000000010b0e7824 */ /* 0x000fe200078e023f */
[----:B------:R-:W-:Y:S01]  /*5840*/  @!UP1 UIADD3 UR18, UPT, UPT, UR26, 0x10, URZ ;  /* 0x000000101a129890 */ /* 0x000fe2000fffe0ff */
[----:B------:R-:W-:Y:S01]  /*5850*/  SEL R0, RZ, 0x1, P0 ;  /* 0x00000001ff007807 */ /* 0x000fe20000000000 */
[----:B------:R-:W-:Y:S01]  /*5860*/  @!UP1 UIADD3 UR16, UPT, UPT, UR8, 0x200, URZ ;  /* 0x0000020008109890 */ /* 0x000fe2000fffe0ff */
[----:B------:R-:W-:Y:S01]  /*5870*/  IMAD.U32 R9, RZ, RZ, UR4 ;  /* 0x00000004ff097e24 */ /* 0x000fe2000f8e00ff */
[----:B------:R-:W-:Y:S01]  /*5880*/  @!P4 R2UR UR4, R8 ;  /* 0x000000000804c2ca */ /* 0x000fe200000e0000 */
[----:B------:R-:W-:Y:S01]  /*5890*/  @!UP1 UIADD3 UR10, UPT, UPT, UR26, 0x30, URZ ;  /* 0x000000301a0a9890 */ /* 0x000fe2000fffe0ff */
[----:B------:R-:W-:Y:S01]  /*58a0*/  LOP3.LUT R28, R28, R0, RZ, 0x3c, !PT ;  /* 0x000000001c1c7212 */ /* 0x000fe200078e3cff */
[----:B------:R-:W-:Y:S01]  /*58b0*/  @!UP1 UIADD3 UR8, UPT, UPT, UR8, 0x1200, URZ ;  /* 0x0000120008089890 */ /* 0x000fe2000fffe0ff */
[----:B------:R-:W-:Y:S01]  /*58c0*/  @!P4 R2UR UR5, R9 ;  /* 0x000000000905c2ca */ /* 0x000fe200000e0000 */
[----:B------:R-:W-:Y:S01]  /*58d0*/  VOTEU.ALL UP1, P4 ;  /* 0x0000000000ff7886 */ /* 0x000fe20002020000 */
[----:B------:R-:W-:Y:S11]  /*58e0*/  SEL R29, R29, RZ, P0 ;  /* 0x000000ff1d1d7207 */ /* 0x000ff60000000000 */
[----:B------:R-:W-:Y:S01]  /*58f0*/  @!UP2 UTMALDG.3D [UR16], [UR4], desc[UR24] ;  /* 0x000018100400a5b4 */ /* 0x000fe20008011000 */
[----:B------:R1:W-:Y:S01]  /*5900*/  @!UP1 UTMALDG.3D [UR8], [UR4], desc[UR24] ;  /* 0x00001808040095b4 */ /* 0x0003e20008011000 */
[----:B------:R2:W-:Y:S01]  /*5910*/  @!P4 SYNCS.ARRIVE.TRANS64.RED.A0TR RZ, [UR6+0x40], R25 ;  /* 0x00004019ffffc9a7 */ /* 0x0005e20008300406 */
[----:B------:R-:W-:Y:S01]  /*5920*/  SYNCS.ARRIVE.TRANS64.RED.A1T0 RZ, [UR14], RZ ;  /* 0x000000ffffff79a7 */ /* 0x000fe2000810040e */
[----:B-1----:R-:W-:Y:S04]  /*5930*/  UIADD3 UR4, UPT, UPT, UR13, 0x1, URZ ;  /* 0x000000010d047890 */ /* 0x002fe8000fffe0ff */
[----:B------:R-:W-:Y:S04]  /*5940*/  UISETP.NE.AND UP1, UPT, UR4, 0x3, UPT ;  /* 0x000000030400788c */ /* 0x000fe8000bf25270 */
[----:B------:R-:W-:Y:S02]  /*5950*/  USEL UR5, URZ, 0x1, UP1 ;  /* 0x00000001ff057887 */ /* 0x000fe40008800000 */
[----:B------:R-:W-:Y:S02]  /*5960*/  USEL UR8, UR4, URZ, UP1 ;  /* 0x000000ff04087287 */ /* 0x000fe40008800000 */
[----:B------:R-:W-:Y:S02]  /*5970*/  UPLOP3.LUT UP1, UPT, UPT, UPT, UPT, 0x80, 0x8 ;  /* 0x000000000008789c */ /* 0x000fe40003f2f070 */
[----:B------:R-:W-:Y:S01]  /*5980*/  LOP3.LUT R32, R32, UR5, RZ, 0x3c, !PT ;  /* 0x0000000520207c12 */ /* 0x000fe2000f8e3cff */
[----:B------:R-:W-:Y:S08]  /*5990*/  @P3 BRA `(.L_x_98) ;  /* 0xfffffff000e43947 */ /* 0x000ff0000383ffff */
[----:B------:R-:W-:Y:S01]  /*59a0*/  UIADD3 UR7, UPT, UPT, UR7, 0x58, URZ ;  /* 0x0000005807077890 */ /* 0x000fe2000fffe0ff */
[----:B------:R-:W-:-:S03]  /*59b0*/  SHF.L.U32 R2, R32, 0x1f, RZ ;  /* 0x0000001f20027819 */ /* 0x000fc600000006ff */
[----:B------:R-:W-:-:S09]  /*59c0*/  ULEA UR4, UR8, UR7, 0x3 ;  /* 0x0000000708047291 */ /* 0x000fd2000f8e18ff */
[----:B------:R-:W1:Y:S02]  /*59d0*/  SYNCS.PHASECHK.TRANS64.TRYWAIT P0, [UR4], R2 ;  /* 0x00000002ff0075a7 */ /* 0x000e640008001104 */
[----:B-1----:R-:W-:Y:S05]  /*59e0*/  @!P0 BRA `(.L_x_99) ;  /* 0x0000003000788947 */ /* 0x002fea0003800000 */
.L_x_174:
        /* <DEDUP_REMOVED lines=9> */
.L_x_176:
[----:B------:R-:W-:-:S04]  /*5a80*/  UIADD3 UR4, UPT, UPT, UR4, 0x1, URZ ;  /* 0x0000000104047890 */ /* 0x000fc8000fffe0ff */
[----:B------:R-:W-:-:S04]  /*5a90*/  UISETP.NE.AND UP0, UPT, UR4, 0x3, UPT ;  /* 0x000000030400788c */ /* 0x000fc8000bf05270 */
[----:B------:R-:W-:Y:S02]  /*5aa0*/  USEL UR5, URZ, 0x1, UP0 ;  /* 0x00000001ff057887 */ /* 0x000fe40008000000 */
[----:B------:R-:W-:-:S04]  /*5ab0*/  USEL UR4, UR4, URZ, UP0 ;  /* 0x000000ff04047287 */ /* 0x000fc80008000000 */
[----:B------:R-:W-:Y:S01]  /*5ac0*/  ULEA UR4, UR4, UR7, 0x3 ;  /* 0x0000000704047291 */ /* 0x000fe2000f8e18ff */
[----:B-1----:R-:W-:-:S04]  /*5ad0*/  LOP3.LUT R2, R32, UR5, RZ, 0x3c, !PT ;  /* 0x0000000520027c12 */ /* 0x002fc8000f8e3cff */
[----:B------:R-:W-:Y:S01]  /*5ae0*/  SHF.L.U32 R2, R2, 0x1f, RZ ;  /* 0x0000001f02027819 */ /* 0x000fe200000006ff */
[----:B------:R-:W-:-:S07]  /*5af0*/  IMAD.U32 R0, RZ, RZ, UR4 ;  /* 0x00000004ff007e24 */ /* 0x000fce000f8e00ff */
.L_x_101:
[----:B-1----:R1:W4:Y:S02]  /*5b00*/  SYNCS.PHASECHK.TRANS64.TRYWAIT P0, [R0+URZ], R2 ;  /* 0x00000002000075a7 */ /* 0x00232400080011ff */
[----:B----4-:R-:W-:Y:S05]  /*5b10*/  @!P0 NANOSLEEP.SYNCS 0x989680 ;  /* 0x009896800000895d */ /* 0x010fea0003900000 */
[----:B------:R-:W4:Y:S02]  /*5b20*/  @!P0 SYNCS.PHASECHK.TRANS64 P0, [R0+URZ], R2 ;  /* 0x00000002000085a7 */ /* 0x000f2400080010ff */
[----:B----4-:R-:W-:Y:S05]  /*5b30*/  @P0 EXIT ;  /* 0x000000000000094d */ /* 0x010fea0003800000 */
[----:B------:R-:W-:Y:S05]  /*5b40*/  BRA `(.L_x_101) ;  /* 0xfffffffc00ec7947 */ /* 0x000fea000383ffff */
.L_x_89:
[----:B------:R-:W-:-:S06]  /*5b50*/  UISETP.GE.AND UP1, UPT, UR10, 0x4, UPT ;  /* 0x000000040a00788c */ /* 0x000fcc000bf26270 */
[----:B------:R-:W-:-:S13]  /*5b60*/  PLOP3.LUT P0, PT, PT, PT, UP1, 0x80, 0x8 ;  /* 0x000000000008781c */ /* 0x000fda0003f0f018 */
[----:B------:R-:W-:Y:S05]  /*5b70*/  @!P0 EXIT ;  /* 0x000000000000894d */ /* 0x000fea0003800000 */
[----:B------:R-:W-:Y:S01]  /*5b80*/  BAR.SYNC.DEFER_BLOCKING 0x6, 0xa0 ;  /* 0x0182800000007b1d */ /* 0x000fe20000010000 */
[C---:B------:R-:W-:Y:S01]  /*5b90*/  IMAD.SHL.U32 R4, R69.reuse, 0x10, RZ ;  /* 0x0000001045047824 */ /* 0x040fe200078e00ff */
[C---:B------:R-:W-:Y:S01]  /*5ba0*/  LOP3.LUT R76, R69.reuse, 0x60, RZ, 0xc0, !PT ;  /* 0x00000060454c7812 */ /* 0x040fe200078ec0ff */
[C---:B------:R-:W-:Y:S01]  /*5bb0*/  IMAD.SHL.U32 R3, R68.reuse, 0x200000, RZ ;  /* 0x0020000044037824 */ /* 0x040fe200078e00ff */
[C---:B------:R-:W-:Y:S01]  /*5bc0*/  LOP3.LUT R70, R69.reuse, 0x2, RZ, 0xc0, !PT ;  /* 0x0000000245467812 */ /* 0x040fe200078ec0ff */
[----:B------:R-:W-:Y:S01]  /*5bd0*/  IMAD.SHL.U32 R5, R68, 0x200, RZ ;  /* 0x0000020044057824 */ /* 0x000fe200078e00ff */
[----:B------:R-:W-:Y:S02]  /*5be0*/  UMOV UR37, 0x400 ;  /* 0x0000040000257882 */ /* 0x000fe40000000000 */
[----:B------:R-:W1:Y:S01]  /*5bf0*/  LDC R67, c[0x0][0x370] ;  /* 0x0000dc00ff437b82 */ /* 0x000e620000000800 */
[----:B------:R-:W-:Y:S01]  /*5c00*/  ULEA UR37, UR47, UR37, 0x18 ;  /* 0x000000252f257291 */ /* 0x000fe2000f8ec0ff */
[C---:B------:R-:W-:Y:S01]  /*5c10*/  LOP3.LUT R75, R4.reuse, 0x590, RZ, 0xc0, !PT ;  /* 0x00000590044b7812 */ /* 0x040fe200078ec0ff */
[C---:B------:R-:W-:Y:S01]  /*5c20*/  IMAD.SHL.U32 R2, R69.reuse, 0x2, RZ ;  /* 0x0000000245027824 */ /* 0x040fe200078e00ff */
[----:B------:R-:W-:Y:S01]  /*5c30*/  LOP3.LUT R4, R4, 0x60, RZ, 0xc0, !PT ;  /* 0x0000006004047812 */ /* 0x000fe200078ec0ff */
[----:B------:R-:W-:Y:S01]  /*5c40*/  IMAD.U32 R32, R69, 0x10000, RZ ;  /* 0x0001000045207824 */ /* 0x000fe200078e00ff */
[----:B------:R-:W-:Y:S01]  /*5c50*/  LOP3.LUT R3, R3, 0x200000, RZ, 0xc0, !PT ;  /* 0x0020000003037812 */ /* 0x000fe200078ec0ff */
[----:B------:R-:W-:Y:S01]  /*5c60*/  UIADD3 UR52, UPT, UPT, UR37, 0x200, URZ ;  /* 0x0000020025347890 */ /* 0x000fe2000fffe0ff */
[----:B------:R-:W2:Y:S01]  /*5c70*/  LDC R28, c[0x0][0xb0c] ;  /* 0x0002c300ff1c7b82 */ /* 0x000ea20000000800 */
[----:B------:R-:W-:Y:S01]  /*5c80*/  LOP3.LUT R69, R69, 0x4, RZ, 0xc0, !PT ;  /* 0x0000000445457812 */ /* 0x000fe200078ec0ff */
[----:B------:R-:W-:Y:S01]  /*5c90*/  IMAD.MOV.U32 R31, RZ, RZ, RZ ;  /* 0x000000ffff1f7224 */ /* 0x000fe200078e00ff */
[----:B------:R-:W-:-:S02]  /*5ca0*/  LOP3.LUT R75, R75, 0x200, R5, 0xf8, !PT ;  /* 0x000002004b4b7812 */ /* 0x000fc400078ef805 */
[----:B------:R-:W-:Y:S02]  /*5cb0*/  CS2R R72, SRZ ;  /* 0x0000000000487805 */ /* 0x000fe4000001ff00 */
[----:B------:R-:W-:Y:S01]  /*5cc0*/  LOP3.LUT R2, R4, 0xc, R2, 0xf8, !PT ;  /* 0x0000000c04027812 */ /* 0x000fe200078ef802 */
[----:B------:R-:W-:Y:S01]  /*5cd0*/  IMAD.MOV.U32 R79, RZ, RZ, RZ ;  /* 0x000000ffff4f7224 */ /* 0x000fe200078e00ff */
[----:B------:R-:W-:Y:S01]  /*5ce0*/  LOP3.LUT R32, R3, 0x400000, R32, 0xf8, !PT ;  /* 0x0040000003207812 */ /* 0x000fe200078ef820 */
[----:B------:R-:W3:Y:S01]  /*5cf0*/  LDC R65, c[0x0][0xb20] ;  /* 0x0002c800ff417b82 */ /* 0x000ee20000000800 */
[----:B------:R-:W4:Y:S01]  /*5d00*/  LDS R0, [UR37+0x130] ;  /* 0x00013025ff007984 */ /* 0x000f220008000800 */
[----:B------:R-:W-:Y:S01]  /*5d10*/  IADD3 R74, PT, PT, -R69, 0x2, RZ ;  /* 0x00000002454a7810 */ /* 0x000fe20007ffe1ff */
[----:B------:R-:W-:Y:S01]  /*5d20*/  IMAD.MOV R70, RZ, RZ, -R70 ;  /* 0x000000ffff467224 */ /* 0x000fe200078e0a46 */
[----:B------:R-:W-:Y:S01]  /*5d30*/  LOP3.LUT R75, R75, R2, RZ, 0xfc, !PT ;  /* 0x000000024b4b7212 */ /* 0x000fe200078efcff */
[----:B------:R-:W-:Y:S01]  /*5d40*/  IMAD.MOV R69, RZ, RZ, -R69 ;  /* 0x000000ffff457224 */ /* 0x000fe200078e0a45 */
[----:B------:R-:W1:Y:S01]  /*5d50*/  LDCU.64 UR54, c[0x0][0x348] ;  /* 0x00006900ff3677ac */ /* 0x000e620008000a00 */
[----:B------:R-:W-:Y:S01]  /*5d60*/  IMAD.SHL.U32 R74, R74, 0x10, RZ ;  /* 0x000000104a4a7824 */ /* 0x000fe200078e00ff */
[----:B------:R-:W1:Y:S01]  /*5d70*/  LDC R27, c[0x0][0xb30] ;  /* 0x0002cc00ff1b7b82 */ /* 0x000e620000000800 */
[----:B------:R-:W-:Y:S01]  /*5d80*/  LEA R75, R75, UR52, 0x2 ;  /* 0x000000344b4b7c11 */ /* 0x000fe2000f8e10ff */
[----:B------:R-:W-:Y:S01]  /*5d90*/  UMOV UR46, 0x1 ;  /* 0x00000001002e7882 */ /* 0x000fe20000000000 */
[----:B------:R-:W1:Y:S01]  /*5da0*/  LDCU.64 UR48, c[0x0][0x888] ;  /* 0x00011100ff3077ac */ /* 0x000e620008000a00 */
[----:B------:R-:W1:Y:S04]  /*5db0*/  LDCU.64 UR50, c[0x0][0x890] ;  /* 0x00011200ff3277ac */ /* 0x000e680008000a00 */
[----:B------:R-:W1:Y:S01]  /*5dc0*/  LDC.64 R60, c[0x0][0xb10] ;  /* 0x0002c400ff3c7b82 */ /* 0x000e620000000a00 */
[----:B------:R-:W-:Y:S01]  /*5dd0*/  UMOV UR36, URZ ;  /* 0x000000ff00247c82 */ /* 0x000fe20008000000 */
[----:B------:R-:W-:Y:S01]  /*5de0*/  UMOV UR45, URZ ;  /* 0x000000ff002d7c82 */ /* 0x000fe20008000000 */
[----:B------:R-:W-:-:S05]  /*5df0*/  UMOV UR44, URZ ;  /* 0x000000ff002c7c82 */ /* 0x000fca0008000000 */
[----:B------:R-:W1:Y:S08]  /*5e00*/  LDC.64 R24, c[0x0][0xb18] ;  /* 0x0002c600ff187b82 */ /* 0x000e700000000a00 */
[----:B------:R-:W1:Y:S08]  /*5e10*/  LDC.64 R22, c[0x0][0xb28] ;  /* 0x0002ca00ff167b82 */ /* 0x000e700000000a00 */
[----:B------:R-:W1:Y:S01]  /*5e20*/  LDC.64 R58, c[0x0][0x8b0] ;  /* 0x00022c00ff3a7b82 */ /* 0x000e620000000a00 */
[----:B----4-:R-:W-:-:S07]  /*5e30*/  IMAD.IADD R32, R0, 0x1, R32 ;  /* 0x0000000100207824 */ /* 0x010fce00078e0220 */
[----:B------:R-:W4:Y:S08]  /*5e40*/  LDC.64 R56, c[0x0][0x8a8] ;  /* 0x00022a00ff387b82 */ /* 0x000f300000000a00 */
[----:B--23--:R-:W1:Y:S02]  /*5e50*/  LDC R66, c[0x0][0x374] ;  /* 0x0000dd00ff427b82 */ /* 0x00ce640000000800 */
.L_x_132:
[C---:B------:R-:W-:Y:S02]  /*5e60*/  LEA R0, R79.reuse, UR37, 0x3 ;  /* 0x000000254f007c11 */ /* 0x040fe4000f8e18ff */
[----:B------:R-:W-:Y:S02]  /*5e70*/  SHF.L.U32 R2, R72, 0x1f, RZ ;  /* 0x0000001f48027819 */ /* 0x000fe400000006ff */
[----:B------:R-:W-:Y:S02]  /*5e80*/  LEA R16, R79, UR37, 0x4 ;  /* 0x000000254f107c11 */ /* 0x000fe4000f8e20ff */
[----:B------:R-:W2:Y:S02]  /*5e90*/  SYNCS.PHASECHK.TRANS64.TRYWAIT P0, [R0+URZ+0x80], R2 ;  /* 0x00008002000075a7 */ /* 0x000ea400080011ff */
[----:B--23--:R-:W-:Y:S05]  /*5ea0*/  @!P0 BRA `(.L_x_102) ;  /* 0x0000002c00788947 */ /* 0x00cfea0003800000 */
.L_x_177:
[----:B------:R-:W3:Y:S01]  /*5eb0*/  LDC.64 R10, c[0x0][0xb10] ;  /* 0x0002c400ff0a7b82 */ /* 0x000ee20000000a00 */
[----:B------:R-:W4:Y:S01]  /*5ec0*/  LDS.128 R16, [R16+0x110] ;  /* 0x0001100010107984 */ /* 0x000f220000000c00 */
[----:B-1----:R-:W-:Y:S01]  /*5ed0*/  ISETP.NE.AND P1, PT, R27, 0x1, PT ;  /* 0x000000011b00780c */ /* 0x002fe20003f25270 */
[----:B--2---:R-:W-:Y:S01]  /*5ee0*/  VIADD R0, R0, 0x90 ;  /* 0x0000009000007836 */ /* 0x004fe20000000000 */
[----:B------:R-:W-:Y:S04]  /*5ef0*/  ISETP.GE.AND P0, PT, R26, 0x1, PT ;  /* 0x000000011a00780c */ /* 0x000fe80003f06270 */
[----:B------:R-:W1:Y:S01]  /*5f00*/  LDC.64 R8, c[0x0][0xb18] ;  /* 0x0002c600ff087b82 */ /* 0x000e620000000a00 */
[----:B------:R-:W-:Y:S01]  /*5f10*/  PRMT R0, RZ, 0x654, R0 ;  /* 0x00000654ff007816 */ /* 0x000fe20000000000 */
[----:B------:R-:W-:Y:S01]  /*5f20*/  @!PT LDS RZ, [RZ] ;  /* 0x00000000fffff984 */ /* 0x000fe20000000800 */
[----:B------:R-:W-:Y:S01]  /*5f30*/  @!PT LDS RZ, [RZ] ;  /* 0x00000000fffff984 */ /* 0x000fe20000000800 */
[----:B------:R-:W-:Y:S01]  /*5f40*/  @!PT LDS RZ, [RZ] ;  /* 0x00000000fffff984 */ /* 0x000fe20000000800 */
[----:B------:R-:W-:Y:S01]  /*5f50*/  @!PT LDS RZ, [RZ] ;  /* 0x00000000fffff984 */ /* 0x000fe20000000800 */
[----:B------:R2:W-:Y:S06]  /*5f60*/  MEMBAR.ALL.CTA ;  /* 0x0000000000007992 */ /* 0x0005ec0000008000 */
[----:B--2---:R-:W2:Y:S01]  /*5f70*/  FENCE.VIEW.ASYNC.S ;  /* 0x00000000000073c6 */ /* 0x004ea20000000000 */
[----:B------:R-:W1:Y:S08]  /*5f80*/  @!P1 LDC R12, c[0x0][0xb20] ;  /* 0x0002c800ff0c9b82 */ /* 0x000e700000000800 */
[----:B------:R-:W1:Y:S01]  /*5f90*/  @!P1 LDC R7, c[0x0][0xb0c] ;  /* 0x0002c300ff079b82 */ /* 0x000e620000000800 */
[----:B--2---:R2:W-:Y:S01]  /*5fa0*/  SYNCS.ARRIVE.TRANS64.RED.A1T0 RZ, [R0+URZ], RZ ;  /* 0x000000ff00ff79a7 */ /* 0x0045e200081004ff */
[----:B----4-:R-:W-:Y:S04]  /*5fb0*/  LOP3.LUT P4, RZ, R18, 0x1, RZ, 0xc0, !PT ;  /* 0x0000000112ff7812 */ /* 0x010fe8000788c0ff */
[----:B------:R-:W-:Y:S09]  /*5fc0*/  P2R R77, PR, RZ, 0x10 ;  /* 0x00000010ff4d7803 */ /* 0x000ff20000000000 */
[----:B------:R-:W-:Y:S02]  /*5fd0*/  @P4 MOV R30, R16 ;  /* 0x00000010001e4202 */ /* 0x000fe40000000f00 */
[----:B------:R-:W-:Y:S01]  /*5fe0*/  @P4 LOP3.LUT R29, R17, 0xffff, RZ, 0xc0, !PT ;  /* 0x0000ffff111d4812 */ /* 0x000fe200078ec0ff */
[----:B--23--:R-:W-:Y:S06]  /*5ff0*/  @!P0 BRA `(.L_x_103) ;  /* 0x0000000000a48947 */ /* 0x00cfec0003800000 */
[----:B------:R-:W-:Y:S01]  /*6000*/  IMAD.HI.U32 R0, R66, R25, RZ ;  /* 0x0000001942007227 */ /* 0x000fe200078e00ff */
[----:B------:R-:W-:Y:S02]  /*6010*/  ISETP.NE.AND P0, PT, R24, 0x1, PT ;  /* 0x000000011800780c */ /* 0x000fe40003f05270 */
[----:B------:R-:W-:Y:S01]  /*6020*/  ISETP.NE.AND P2, PT, R26, 0x1, PT ;  /* 0x000000011a00780c */ /* 0x000fe20003f45270 */
[----:B------:R-:W-:Y:S01]  /*6030*/  IMAD.HI.U32 R4, R67, R60, RZ ;  /* 0x0000003c43047227 */ /* 0x000fe200078e00ff */
[----:B------:R-:W-:Y:S02]  /*6040*/  SHF.R.U32.HI R0, RZ, R65, R0 ;  /* 0x00000041ff007219 */ /* 0x000fe40000011600 */
[----:B------:R-:W-:Y:S01]  /*6050*/  ISETP.NE.AND P3, PT, R28, 0x1, PT ;  /* 0x000000011c00780c */ /* 0x000fe20003f65270 */
[----:B------:R-:W-:Y:S01]  /*6060*/  IMAD.HI.U32 R6, R29, R25, RZ ;  /* 0x000000191d067227 */ /* 0x000fe200078e00ff */
[-C--:B------:R-:W-:Y:S02]  /*6070*/  SHF.R.U32.HI R4, RZ, R61.reuse, R4 ;  /* 0x0000003dff047219 */ /* 0x080fe40000011604 */
[----:B------:R-:W-:Y:S01]  /*6080*/  SEL R0, R66, R0, !P0 ;  /* 0x0000000042007207 */ /* 0x000fe20004000000 */
[----:B------:R-:W-:Y:S01]  /*6090*/  IMAD.HI.U32 R5, R30, R60, RZ ;  /* 0x0000003c1e057227 */ /* 0x000fe200078e00ff */
[----:B------:R-:W-:Y:S03]  /*60a0*/  SEL R4, R67, R4, !P3 ;  /* 0x0000000443047207 */ /* 0x000fe60005800000 */
[-C--:B------:R-:W-:Y:S01]  /*60b0*/  IMAD.HI.U32 R3, R0, R22.reuse, RZ ;  /* 0x0000001600037227 */ /* 0x080fe200078e00ff */
[----:B------:R-:W-:Y:S03]  /*60c0*/  SHF.R.U32.HI R5, RZ, R61, R5 ;  /* 0x0000003dff057219 */ /* 0x000fe60000011605 */
[----:B------:R-:W-:Y:S01]  /*60d0*/  IMAD.HI.U32 R2, R4, R22, RZ ;  /* 0x0000001604027227 */ /* 0x000fe200078e00ff */
[----:B------:R-:W-:Y:S02]  /*60e0*/  @P2 SHF.R.U32.HI R0, RZ, R23, R3 ;  /* 0x00000017ff002219 */ /* 0x000fe40000011603 */
[----:B------:R-:W-:Y:S02]  /*60f0*/  SHF.R.U32.HI R3, RZ, R65, R6 ;  /* 0x00000041ff037219 */ /* 0x000fe40000011606 */
[----:B------:R-:W-:Y:S01]  /*6100*/  @P2 SHF.R.U32.HI R4, RZ, R23, R2 ;  /* 0x00000017ff042219 */ /* 0x000fe20000011602 */
[----:B------:R-:W-:Y:S01]  /*6110*/  IMAD R0, R26, R0, RZ ;  /* 0x000000001a007224 */ /* 0x000fe200078e02ff */
[----:B------:R-:W-:Y:S02]  /*6120*/  SEL R3, R29, R3, !P0 ;  /* 0x000000031d037207 */ /* 0x000fe40004000000 */
[----:B------:R-:W-:Y:S01]  /*6130*/  SEL R2, R30, R5, !P3 ;  /* 0x000000051e027207 */ /* 0x000fe20005800000 */
[----:B------:R-:W-:Y:S01]  /*6140*/  IMAD R5, R26, R4, RZ ;  /* 0x000000041a057224 */ /* 0x000fe200078e02ff */
[C---:B------:R-:W-:Y:S01]  /*6150*/  ISETP.GE.AND P0, PT, R3.reuse, R0, PT ;  /* 0x000000000300720c */ /* 0x040fe20003f06270 */
[C---:B------:R-:W-:Y:S03]  /*6160*/  IMAD.HI.U32 R0, R3.reuse, R22, RZ ;  /* 0x0000001603007227 */ /* 0x040fe600078e00ff */
[C---:B------:R-:W-:Y:S02]  /*6170*/  ISETP.GE.OR P0, PT, R2.reuse, R5, P0 ;  /* 0x000000050200720c */ /* 0x040fe40000706670 */
[----:B------:R-:W-:Y:S04]  /*6180*/  SHF.R.U32.HI R0, RZ, R23, R0 ;  /* 0x00000017ff007219 */ /* 0x000fe80000011600 */
[C---:B------:R-:W-:Y:S05]  /*6190*/  SEL R6, R3.reuse, R0, !P2 ;  /* 0x0000000003067207 */ /* 0x040fea0005000000 */
        /* <DEDUP_REMOVED lines=14> */
[----:B------:R-:W-:Y:S07]  /*6280*/  IMAD R29, R3, R24, R29 ;  /* 0x00000018031d7224 */ /* 0x000fee00078e021d */
.L_x_103:
[----:B-1----:R-:W-:Y:S01]  /*6290*/  @!P1 ISETP.NE.AND P0, PT, R8, 0x1, PT ;  /* 0x000000010800980c */ /* 0x002fe20003f05270 */
[----:B------:R-:W-:Y:S01]  /*62a0*/  @!P1 IMAD.HI.U32 R0, R30, R10, RZ ;  /* 0x0000000a1e009227 */ /* 0x000fe200078e00ff */
[----:B------:R-:W-:Y:S01]  /*62b0*/  @!P1 ISETP.NE.AND P2, PT, R7, 0x1, PT ;  /* 0x000000010700980c */ /* 0x000fe20003f45270 */
[----:B------:R-:W-:Y:S01]  /*62c0*/  ULOP3.LUT UP0, URZ, UR52, 0x1b0, URZ, 0xc0, !UPT ;  /* 0x000001b034ff7892 */ /* 0x000fe2000f80c0ff */
[----:B------:R-:W-:Y:S01]  /*62d0*/  R2UR UR5, R14 ;  /* 0x000000000e0572ca */ /* 0x000fe200000e0000 */
[----:B------:R-:W-:Y:S01]  /*62e0*/  @!P1 IMAD.HI.U32 R2, R29, R9, RZ ;  /* 0x000000091d029227 */ /* 0x000fe200078e00ff */
[----:B------:R-:W-:Y:S02]  /*62f0*/  @!P1 SHF.R.U32.HI R0, RZ, R11, R0 ;  /* 0x0000000bff009219 */ /* 0x000fe40000011600 */
[----:B------:R-:W-:Y:S01]  /*6300*/  R2UR UR4, R15 ;  /* 0x000000000f0472ca */ /* 0x000fe200000e0000 */
[----:B------:R-:W-:Y:S01]  /*6310*/  VIADD R79, R79, 0x1 ;  /* 0x000000014f4f7836 */ /* 0x000fe20000000000 */
[----:B------:R-:W-:Y:S02]  /*6320*/  @!P1 SHF.R.U32.HI R2, RZ, R12, R2 ;  /* 0x0000000cff029219 */ /* 0x000fe40000011602 */
[----:B------:R-:W-:Y:S02]  /*6330*/  @!P1 SEL R3, R30, R0, !P2 ;  /* 0x000000001e039207 */ /* 0x000fe40005000000 */
[----:B------:R-:W-:Y:S02]  /*6340*/  @!P1 SEL R2, R29, R2, !P0 ;  /* 0x000000021d029207 */ /* 0x000fe40004000000 */
[----:B------:R-:W-:Y:S01]  /*6350*/  @P4 SHF.R.U32.HI R71, RZ, 0x10, R17 ;  /* 0x00000010ff474819 */ /* 0x000fe20000011611 */
[----:B------:R-:W-:Y:S02]  /*6360*/  USHF.L.U32 UR42, UR5, 0x6, URZ ;  /* 0x00000006052a7899 */ /* 0x000fe400080006ff */
[----:B------:R-:W-:Y:S02]  /*6370*/  @!P1 IMAD.IADD R0, R2, 0x1, -R3 ;  /* 0x0000000102009824 */ /* 0x000fe400078e0a03 */
[----:B------:R-:W-:Y:S01]  /*6380*/  @!P1 IMAD.IADD R2, R3, 0x1, -R2 ;  /* 0x0000000103029824 */ /* 0x000fe200078e0a02 */
[----:B------:R-:W-:Y:S01]  /*6390*/  USHF.L.U32 UR41, UR4, 0x6, URZ ;  /* 0x0000000604297899 */ /* 0x000fe200080006ff */
[----:B------:R-:W-:Y:S02]  /*63a0*/  @!P1 IMAD R30, R0, R7, R30 ;  /* 0x00000007001e9224 */ /* 0x000fe400078e021e */
[----:B------:R-:W-:Y:S01]  /*63b0*/  @!P1 IMAD R29, R2, R8, R29 ;  /* 0x00000008021d9224 */ /* 0x000fe200078e021d */
[----:B------:R-:W-:Y:S08]  /*63c0*/  BRA.U !UP0, `(.L_x_104) ;  /* 0x00000001087c7547 */ /* 0x000ff0000b800000 */
[----:B------:R-:W1:Y:S01]  /*63d0*/  LDCU.64 UR8, c[0x4][0x80] ;  /* 0x01001000ff0877ac */ /* 0x000e620008000a00 */
[----:B------:R-:W-:Y:S01]  /*63e0*/  MOV R2, 0x0 ;  /* 0x0000000000027802 */ /* 0x000fe20000000f00 */
[----:B------:R-:W-:Y:S02]  /*63f0*/  HFMA2 R12, -RZ, RZ, 0, 5.9604644775390625e-08 ;  /* 0x00000001ff0c7431 */ /* 0x000fe400000001ff */
[----:B------:R-:W-:Y:S01]  /*6400*/  IMAD.MOV.U32 R8, RZ, RZ, 0x70 ;  /* 0x00000070ff087424 */ /* 0x000fe200078e00ff */
[----:B------:R2:W3:Y:S01]  /*6410*/  LDC.64 R14, c[0x4][R2] ;  /* 0x01000000020e7b82 */ /* 0x0004e20000000a00 */
[----:B------:R-:W4:Y:S01]  /*6420*/  LDCU.64 UR6, c[0x4][0x88] ;  /* 0x01001100ff0677ac */ /* 0x000f220008000a00 */
[----:B------:R-:W-:Y:S01]  /*6430*/  IMAD.MOV.U32 R13, RZ, RZ, RZ ;  /* 0x000000ffff0d7224 */ /* 0x000fe200078e00ff */
[----:B------:R-:W2:Y:S01]  /*6440*/  LDCU.64 UR4, c[0x4][0x8] ;  /* 0x01000100ff0477ac */ /* 0x000ea20008000a00 */
[----:B-1----:R-:W-:Y:S01]  /*6450*/  MOV R5, UR9 ;  /* 0x0000000900057c02 */ /* 0x002fe20008000f00 */
[----:B------:R-:W-:Y:S01]  /*6460*/  IMAD.U32 R4, RZ, RZ, UR8 ;  /* 0x00000008ff047e24 */ /* 0x000fe2000f8e00ff */
[----:B----4-:R-:W-:Y:S01]  /*6470*/  MOV R7, UR7 ;  /* 0x0000000700077c02 */ /* 0x010fe20008000f00 */
[----:B------:R-:W-:Y:S01]  /*6480*/  IMAD.U32 R6, RZ, RZ, UR6 ;  /* 0x00000006ff067e24 */ /* 0x000fe2000f8e00ff */
[----:B--2---:R-:W-:Y:S01]  /*6490*/  MOV R11, UR5 ;  /* 0x00000005000b7c02 */ /* 0x004fe20008000f00 */
[----:B------:R-:W-:Y:S02]  /*64a0*/  IMAD.U32 R10, RZ, RZ, UR4 ;  /* 0x00000004ff0a7e24 */ /* 0x000fe4000f8e00ff */
[----:B------:R-:W-:Y:S07]  /*64b0*/  LEPC R20, `(.L_x_105) ;  /* 0x000000001014794e */ /* 0x000fee0000000000 */
[----:B---3-5:R-:W-:Y:S05]  /*64c0*/  CALL.ABS.NOINC R14 ;  /* 0x000000000e007343 */ /* 0x028fea0003c00000 */
.L_x_105:
[----:B------:R-:W1:Y:S01]  /*64d0*/  LDCU.64 UR8, c[0x4][0x80] ;  /* 0x01001000ff0877ac */ /* 0x000e620008000a00 */
[----:B------:R-:W2:Y:S01]  /*64e0*/  LDC.64 R2, c[0x4][R2] ;  /* 0x0100000002027b82 */ /* 0x000ea20000000a00 */
[----:B------:R-:W-:Y:S02]  /*64f0*/  HFMA2 R12, -RZ, RZ, 0, 5.9604644775390625e-08 ;  /* 0x00000001ff0c7431 */ /* 0x000fe400000001ff */
[----:B------:R-:W-:Y:S02]  /*6500*/  IMAD.MOV.U32 R8, RZ, RZ, 0x70 ;  /* 0x00000070ff087424 */ /* 0x000fe400078e00ff */
[----:B------:R-:W-:Y:S01]  /*6510*/  IMAD.MOV.U32 R13, RZ, RZ, RZ ;  /* 0x000000ffff0d7224 */ /* 0x000fe200078e00ff */
[----:B------:R-:W3:Y:S01]  /*6520*/  LDCU.64 UR6, c[0x4][0x88] ;  /* 0x01001100ff0677ac */ /* 0x000ee20008000a00 */
[----:B------:R-:W4:Y:S01]  /*6530*/  LDCU.64 UR4, c[0x4][0x8] ;  /* 0x01000100ff0477ac */ /* 0x000f220008000a00 */
[----:B-1----:R-:W-:Y:S02]  /*6540*/  MOV R4, UR8 ;  /* 0x0000000800047c02 */ /* 0x002fe40008000f00 */
[----:B------:R-:W-:Y:S02]  /*6550*/  MOV R5, UR9 ;  /* 0x0000000900057c02 */ /* 0x000fe40008000f00 */
[----:B---3--:R-:W-:Y:S01]  /*6560*/  MOV R7, UR7 ;  /* 0x0000000700077c02 */ /* 0x008fe20008000f00 */
[----:B------:R-:W-:Y:S01]  /*6570*/  IMAD.U32 R6, RZ, RZ, UR6 ;  /* 0x00000006ff067e24 */ /* 0x000fe2000f8e00ff */
[----:B----4-:R-:W-:Y:S01]  /*6580*/  MOV R11, UR5 ;  /* 0x00000005000b7c02 */ /* 0x010fe20008000f00 */
[----:B------:R-:W-:Y:S02]  /*6590*/  IMAD.U32 R10, RZ, RZ, UR4 ;  /* 0x00000004ff0a7e24 */ /* 0x000fe4000f8e00ff */
[----:B------:R-:W-:Y:S07]  /*65a0*/  LEPC R20, `(.L_x_104) ;  /* 0x000000001014794e */ /* 0x000fee0000000000 */
[----:B--2---:R-:W-:Y:S05]  /*65b0*/  CALL.ABS.NOINC R2 ;  /* 0x0000000002007343 */ /* 0x004fea0003c00000 */
.L_x_104:
[----:B------:R-:W-:Y:S01]  /*65c0*/  ISETP.NE.U32.AND P4, PT, R58, RZ, PT ;  /* 0x000000ff3a00720c */ /* 0x000fe20003f85070 */
[----:B------:R-:W-:Y:S01]  /*65d0*/  UISETP.NE.AND UP2, UPT, UR53, URZ, UPT ;  /* 0x000000ff3500728c */ /* 0x000fe2000bf45270 */
[----:B------:R-:W-:Y:S01]  /*65e0*/  ISETP.NE.U32.AND P2, PT, RZ, UR48, PT ;  /* 0x00000030ff007c0c */ /* 0x000fe2000bf45070 */
[----:B------:R-:W-:Y:S01]  /*65f0*/  UISETP.NE.U32.AND UP1, UPT, UR50, URZ, UPT ;  /* 0x000000ff3200728c */ /* 0x000fe2000bf25070 */
[----:B------:R-:W-:Y:S01]  /*6600*/  ISETP.NE.AND.EX P4, PT, R59, RZ, PT, P4 ;  /* 0x000000ff3b00720c */ /* 0x000fe20003f85340 */
[----:B------:R-:W-:Y:S01]  /*6610*/  UPLOP3.LUT UP0, UPT, UPT, UPT, UPT, 0x40, 0x4 ;  /* 0x000000000004789c */ /* 0x000fe20003f0e870 */
[----:B------:R-:W-:Y:S01]  /*6620*/  ISETP.NE.AND.EX P2, PT, RZ, UR49, PT, P2 ;  /* 0x00000031ff007c0c */ /* 0x000fe2000bf45320 */
[----:B------:R-:W-:Y:S01]  /*6630*/  UISETP.NE.AND.EX UP1, UPT, UR51, URZ, UPT, UP1 ;  /* 0x000000ff3300728c */ /* 0x000fe2000bf25310 */
[----:B------:R-:W-:Y:S04]  /*6640*/  PLOP3.LUT P1, PT, PT, PT, UP2, 0x80, 0x8 ;  /* 0x000000000008781c */ /* 0x000fe80003f2f028 */
[----:B------:R-:W-:Y:S06]  /*6650*/  @UP2 UPLOP3.LUT UP0, UPT, UPT, UPT, UP1, 0x80, 0x8 ;  /* 0x000000000008289c */ /* 0x000fec0003f0f010 */
[----:B------:R-:W-:Y:S01]  /*6660*/  PLOP3.LUT P0, PT, PT, PT, UP0, 0x80, 0x8 ;  /* 0x000000000008781c */ /* 0x000fe20003f0f008 */
[----:B------:R-:W-:Y:S01]  /*6670*/  @!UPT UIADD3 URZ, UPT, UPT, URZ, URZ, URZ ;  /* 0x000000fffffff290 */ /* 0x000fe2000fffe0ff */
[----:B------:R-:W-:Y:S11]  /*6680*/  BRA.U !UP1, `(.L_x_106) ;  /* 0x0000000109387547 */ /* 0x000ff6000b800000 */
[----:B------:R-:W-:Y:S01]  /*6690*/  UISETP.NE.U32.AND UP0, UPT, UR48, URZ, UPT ;  /* 0x000000ff3000728c */ /* 0x000fe2000bf05070 */
[----:B------:R-:W-:Y:S02]  /*66a0*/  HFMA2 R0, -RZ, RZ, 0, 5.9604644775390625e-08 ;  /* 0x00000001ff007431 */ /* 0x000fe400000001ff */
[----:B------:R-:W-:Y:S01]  /*66b0*/  IMAD.MOV.U32 R64, RZ, RZ, 0x1 ;  /* 0x00000001ff407424 */ /* 0x000fe200078e00ff */
[----:B------:R-:W-:Y:S06]  /*66c0*/  UISETP.NE.AND.EX UP0, UPT, UR49, URZ, UPT, UP0 ;  /* 0x000000ff3100728c */ /* 0x000fec000bf05300 */
[----:B------:R-:W-:Y:S05]  /*66d0*/  PLOP3.LUT P3, PT, PT, PT, UP0, 0x80, 0x8 ;  /* 0x000000000008781c */ /* 0x000fea0003f6f008 */
[----:B------:R-:W1:Y:S01]  /*66e0*/  @UP0 LDCU.64 UR4, c[0x0][0x888] ;  /* 0x00011100ff0407ac */ /* 0x000e620008000a00 */
[----:B------:R-:W-:Y:S07]  /*66f0*/  @UP0 UIMAD UR6, UR60, UR50, URZ ;  /* 0x000000323c0602a4 */ /* 0x000fee000f8e02ff */
[----:B------:R-:W-:Y:S01]  /*6700*/  @!P3 PRMT R64, R0, 0x7610, R64 ;  /* 0x000076100040b816 */ /* 0x000fe20000000040 */
[----:B-1----:R-:W-:Y:S06]  /*6710*/  @UP0 UIMAD.WIDE UR4, UR6, 0x4, UR4 ;  /* 0x00000004060408a5 */ /* 0x002fec000f8e0204 */
[----:B------:R-:W-:Y:S01]  /*6720*/  IMAD.U32 R2, RZ, RZ, UR4 ;  /* 0x00000004ff027e24 */ /* 0x000fe2000f8e00ff */
[----:B------:R-:W-:Y:S04]  /*6730*/  MOV R3, UR5 ;  /* 0x0000000500037c02 */ /* 0x000fe80008000f00 */
[----:B------:R-:W1:Y:S01]  /*6740*/  @!UP0 LDCU UR4, c[0x0][0x880] ;  /* 0x00011000ff0487ac */ /* 0x000e620008000800 */
[----:B-----5:R2:W5:Y:S02]  /*6750*/  @P3 LDG.E R35, desc[UR56][R2.64] ;  /* 0x0000003802233981 */ /* 0x020564000c1e1900 */
[----:B-12---:R-:W-:Y:S02]  /*6760*/  @!P3 IMAD.U32 R35, RZ, RZ, UR4 ;  /* 0x00000004ff23be24 */ /* 0x006fe4000f8e00ff */
.L_x_106:
[----:B------:R-:W-:Y:S05]  /*6770*/  @!P4 BRA `(.L_x_107) ;  /* 0x000000000020c947 */ /* 0x000fea0003800000 */
[----:B------:R-:W-:Y:S04]  /*6780*/  ISETP.NE.U32.AND P3, PT, R56, RZ, PT ;  /* 0x000000ff3800720c */ /* 0x000fe80003f65070 */
[----:B------:R-:W-:Y:S11]  /*6790*/  ISETP.NE.AND.EX P3, PT, R57, RZ, PT, P3 ;  /* 0x000000ff3900720c */ /* 0x000ff60003f65330 */
[----:B------:R-:W-:Y:S02]  /*67a0*/  @!UPT UIADD3 URZ, UPT, UPT, URZ, URZ, URZ ;  /* 0x000000fffffff290 */ /* 0x000fe4000fffe0ff */
[----:B------:R-:W1:Y:S01]  /*67b0*/  @P3 LDC.64 R2, c[0x0][0x8a8] ;  /* 0x00022a00ff023b82 */ /* 0x000e620000000a00 */
[----:B------:R-:W-:Y:S04]  /*67c0*/  @P3 IMAD R0, R58, UR60, RZ ;  /* 0x0000003c3a003c24 */ /* 0x000fe8000f8e02ff */
[----:B-1----:R-:W-:Y:S05]  /*67d0*/  @P3 IMAD.WIDE R2, R0, 0x4, R2 ;  /* 0x0000000400023825 */ /* 0x002fea00078e0202 */
[----:B-----5:R1:W5:Y:S02]  /*67e0*/  @P3 LDG.E R33, desc[UR56][R2.64] ;  /* 0x0000003802213981 */ /* 0x020364000c1e1900 */
[----:B-1----:R-:W2:Y:S02]  /*67f0*/  @!P3 LDC R33, c[0x0][0x8a0] ;  /* 0x00022800ff21bb82 */ /* 0x002ea40000000800 */
.L_x_107:
[----:B-----5:R-:W-:Y:S01]  /*6800*/  FSETP.NEU.AND P3, PT, R35, RZ, PT ;  /* 0x000000ff2300720b */ /* 0x020fe20003f6d000 */
[----:B------:R-:W-:Y:S01]  /*6810*/  ULOP3.LUT UR4, UR46, 0x1, URZ, 0x3c, !UPT ;  /* 0x000000012e047892 */ /* 0x000fe2000f8e3cff */
[----:B------:R-:W-:Y:S01]  /*6820*/  SEL R4, RZ, 0xffffffff, P2 ;  /* 0xffffffffff047807 */ /* 0x000fe20001000000 */
[----:B------:R-:W-:Y:S01]  /*6830*/  IMAD.U32 R88, RZ, RZ, UR36 ;  /* 0x00000024ff587e24 */ /* 0x000fe2000f8e00ff */
[----:B------:R-:W-:Y:S01]  /*6840*/  @P1 LOP3.LUT P2, RZ, R64, 0xff, RZ, 0xc0, !PT ;  /* 0x000000ff40ff1812 */ /* 0x000fe2000784c0ff */
[----:B------:R-:W-:Y:S01]  /*6850*/  IMAD.SHL.U32 R83, R70, 0x10, RZ ;  /* 0x0000001046537824 */ /* 0x000fe200078e00ff */
[----:B------:R-:W-:Y:S01]  /*6860*/  @P1 SEL R0, RZ, 0xffffffff, P3 ;  /* 0xffffffffff001807 */ /* 0x000fe20001800000 */
[----:B------:R-:W-:Y:S01]  /*6870*/  IMAD.U32 R91, RZ, RZ, UR4 ;  /* 0x00000004ff5b7e24 */ /* 0x000fe2000f8e00ff */
[----:B------:R-:W-:Y:S01]  /*6880*/  LEA R81, R31, UR37, 0x3 ;  /* 0x000000251f517c11 */ /* 0x000fe2000f8e18ff */
[----:B------:R-:W-:Y:S01]  /*6890*/  IMAD.SHL.U32 R88, R88, 0x2000, RZ ;  /* 0x0000200058587824 */ /* 0x000fe200078e00ff */
[----:B------:R-:W-:Y:S01]  /*68a0*/  @P0 SEL R0, R4, R0, !P2 ;  /* 0x0000000004000207 */ /* 0x000fe20005000000 */
[----:B------:R-:W-:Y:S01]  /*68b0*/  IMAD.SHL.U32 R82, R69, 0x10, RZ ;  /* 0x0000001045527824 */ /* 0x000fe200078e00ff */
[----:B------:R-:W-:Y:S01]  /*68c0*/  PLOP3.LUT P2, PT, PT, PT, UP1, 0x80, 0x8 ;  /* 0x000000000008781c */ /* 0x000fe20003f4f018 */
[----:B------:R-:W-:Y:S01]  /*68d0*/  IMAD.IADD R87, R75, 0x1, R88 ;  /* 0x000000014b577824 */ /* 0x000fe200078e0258 */
[----:B------:R-:W-:Y:S01]  /*68e0*/  @P1 LOP3.LUT R0, R0, 0x1, RZ, 0xc0, !PT ;  /* 0x0000000100001812 */ /* 0x000fe200078ec0ff */
[----:B------:R-:W-:Y:S01]  /*68f0*/  BSSY B1, `(.L_x_108) ;  /* 0x0000039000017945 */ /* 0x000fe20003800000 */
[----:B------:R-:W-:Y:S01]  /*6900*/  LOP3.LUT P4, R78, R64, 0xff, RZ, 0xc0, !PT ;  /* 0x000000ff404e7812 */ /* 0x000fe2000788c0ff */
[----:B------:R-:W-:Y:S01]  /*6910*/  IMAD.IADD R86, R87, 0x1, R83 ;  /* 0x0000000157567824 */ /* 0x000fe200078e0253 */
[----:B------:R-:W-:Y:S01]  /*6920*/  ISETP.NE.U32.OR P5, PT, R0, 0x1, !P1 ;  /* 0x000000010000780c */ /* 0x000fe20004fa5470 */
[----:B------:R-:W-:Y:S01]  /*6930*/  IMAD.U32 R0, RZ, RZ, UR36 ;  /* 0x00000024ff007e24 */ /* 0x000fe2000f8e00ff */
[----:B------:R-:W-:Y:S01]  /*6940*/  SEL R3, RZ, 0xffffffff, P3 ;  /* 0xffffffffff037807 */ /* 0x000fe20001800000 */
[----:B------:R-:W-:Y:S01]  /*6950*/  IMAD.MOV.U32 R90, RZ, RZ, 0x1 ;  /* 0x00000001ff5a7424 */ /* 0x000fe200078e00ff */
[----:B------:R-:W-:Y:S01]  /*6960*/  P2R R80, PR, RZ, 0x20 ;  /* 0x00000020ff507803 */ /* 0x000fe20000000000 */
[----:B------:R-:W-:Y:S01]  /*6970*/  IMAD R34, R31, 0x20, R32 ;  /* 0x000000201f227824 */ /* 0x000fe200078e0220 */
[----:B------:R-:W-:Y:S01]  /*6980*/  LEA R0, R0, UR37, 0x3 ;  /* 0x0000002500007c11 */ /* 0x000fe2000f8e18ff */
[----:B------:R-:W-:Y:S01]  /*6990*/  IMAD.U32 R89, RZ, RZ, UR36 ;  /* 0x00000024ff597e24 */ /* 0x000fe2000f8e00ff */
[----:B------:R-:W-:Y:S02]  /*69a0*/  @P2 SEL R3, R4, R3, !P4 ;  /* 0x0000000304032207 */ /* 0x000fe40006000000 */
[----:B------:R-:W-:Y:S02]  /*69b0*/  CS2R R46, SRZ ;  /* 0x00000000002e7805 */ /* 0x000fe4000001ff00 */
[----:B------:R-:W-:Y:S02]  /*69c0*/  CS2R R44, SRZ ;  /* 0x00000000002c7805 */ /* 0x000fe4000001ff00 */
[----:B------:R-:W-:Y:S02]  /*69d0*/  CS2R R42, SRZ ;  /* 0x00000000002a7805 */ /* 0x000fe4000001ff00 */
[----:B------:R-:W-:Y:S02]  /*69e0*/  LOP3.LUT R3, R3, 0x1, RZ, 0xc0, !PT ;  /* 0x0000000103037812 */ /* 0x000fe400078ec0ff */
[----:B------:R-:W-:Y:S02]  /*69f0*/  CS2R R40, SRZ ;  /* 0x0000000000287805 */ /* 0x000fe4000001ff00 */
[----:B------:R-:W-:Y:S02]  /*6a00*/  @P5 SHF.L.U32 R2, R91, 0x1f, RZ ;  /* 0x0000001f5b025819 */ /* 0x000fe400000006ff */
[----:B------:R-:W-:Y:S02]  /*6a10*/  CS2R R50, SRZ ;  /* 0x0000000000327805 */ /* 0x000fe4000001ff00 */
[----:B------:R-:W-:Y:S02]  /*6a20*/  ISETP.NE.U32.AND P2, PT, R3, 0x1, PT ;  /* 0x000000010300780c */ /* 0x000fe40003f45070 */
[----:B------:R-:W-:Y:S01]  /*6a30*/  CS2R R48, SRZ ;  /* 0x0000000000307805 */ /* 0x000fe2000001ff00 */
[----:B------:R1:W3:Y:S01]  /*6a40*/  @P5 SYNCS.PHASECHK.TRANS64.TRYWAIT P1, [R0+URZ+0x40], R2 ;  /* 0x00004002000055a7 */ /* 0x0002e200080211ff */
[----:B------:R-:W-:Y:S02]  /*6a50*/  CS2R R54, SRZ ;  /* 0x0000000000367805 */ /* 0x000fe4000001ff00 */
[----:B------:R-:W-:Y:S02]  /*6a60*/  P2R R92, PR, RZ, 0x4 ;  /* 0x00000004ff5c7803 */ /* 0x000fe40000000000 */
[----:B------:R-:W-:Y:S01]  /*6a70*/  CS2R R52, SRZ ;  /* 0x0000000000347805 */ /* 0x000fe2000001ff00 */
[----:B------:R-:W-:Y:S02]  /*6a80*/  IMAD.IADD R85, R87, 0x1, R82 ;  /* 0x0000000157557824 */ /* 0x000fe400078e0252 */
[----:B------:R-:W-:Y:S01]  /*6a90*/  IMAD.IADD R84, R74, 0x1, R86 ;  /* 0x000000014a547824 */ /* 0x000fe200078e0256 */
[----:B-1----:R-:W-:Y:S04]  /*6aa0*/  SHF.L.U32 R2, R73, 0x1f, RZ ;  /* 0x0000001f49027819 */ /* 0x002fe800000006ff */
[----:B------:R1:W4:Y:S01]  /*6ab0*/  SYNCS.PHASECHK.TRANS64.TRYWAIT P0, [R81+URZ+0xa0], R2 ;  /* 0x0000a002510075a7 */ /* 0x00032200080011ff */
[----:B---3--:R-:W-:Y:S01]  /*6ac0*/  @P5 SEL R90, RZ, 0x1, !P1 ;  /* 0x00000001ff5a5807 */ /* 0x008fe20004800000 */
[----:B-1----:R-:W-:Y:S06]  /*6ad0*/  @!P5 BRA `(.L_x_109) ;  /* 0x000000000068d947 */ /* 0x002fec0003800000 */
[----:B------:R-:W-:Y:S01]  /*6ae0*/  ISETP.NE.AND P1, PT, R90, RZ, PT ;  /* 0x000000ff5a00720c */ /* 0x000fe20003f25270 */
[----:B------:R-:W-:Y:S01]  /*6af0*/  BSSY B0, `(.L_x_110) ;  /* 0x000000d000007945 */ /* 0x000fe20003800000 */
[----:B------:R-:W-:Y:S02]  /*6b00*/  CS2R R54, SRZ ;  /* 0x0000000000367805 */ /* 0x000fe4000001ff00 */
[----:B------:R-:W-:Y:S02]  /*6b10*/  CS2R R52, SRZ ;  /* 0x0000000000347805 */ /* 0x000fe4000001ff00 */
[----:B------:R-:W-:Y:S02]  /*6b20*/  CS2R R50, SRZ ;  /* 0x0000000000327805 */ /* 0x000fe4000001ff00 */
[----:B------:R-:W-:Y:S02]  /*6b30*/  CS2R R48, SRZ ;  /* 0x0000000000307805 */ /* 0x000fe4000001ff00 */
[----:B------:R-:W-:Y:S02]  /*6b40*/  CS2R R42, SRZ ;  /* 0x00000000002a7805 */ /* 0x000fe4000001ff00 */
[----:B------:R-:W-:Y:S02]  /*6b50*/  CS2R R40, SRZ ;  /* 0x0000000000287805 */ /* 0x000fe4000001ff00 */
[----:B------:R-:W-:Y:S02]  /*6b60*/  CS2R R46, SRZ ;  /* 0x00000000002e7805 */ /* 0x000fe4000001ff00 */
[----:B------:R-:W-:Y:S01]  /*6b70*/  CS2R R44, SRZ ;  /* 0x00000000002c7805 */ /* 0x000fe2000001ff00 */
[----:B------:R-:W-:Y:S06]  /*6b80*/  @P1 BRA `(.L_x_111) ;  /* 0x00000000000c1947 */ /* 0x000fec0003800000 */
[----:B------:R-:W-:Y:S04]  /*6b90*/  SHF.L.U32 R3, R91, 0x1f, RZ ;  /* 0x0000001f5b037819 */ /* 0x000fe800000006ff */
[----:B------:R-:W1:Y:S02]  /*6ba0*/  SYNCS.PHASECHK.TRANS64.TRYWAIT P1, [R0+URZ+0x40], R3 ;  /* 0x00004003000075a7 */ /* 0x000e6400080211ff */
[----:B-1----:R-:W-:Y:S05]  /*6bb0*/  @!P1 BRA `(.L_x_112) ;  /* 0x0000002000489947 */ /* 0x002fea0003800000 */
.L_x_111:
[----:B------:R-:W-:Y:S05]  /*6bc0*/  BSYNC B0 ;  /* 0x0000000000007941 */ /* 0x000fea0003800000 */
.L_x_110:
[----:B------:R-:W-:Y:S01]  /*6bd0*/  ISETP.NE.AND P1, PT, R92, RZ, PT ;  /* 0x000000ff5c00720c */ /* 0x000fe20003f25270 */
[----:B------:R-:W-:Y:S04]  /*6be0*/  UIADD3 UR4, UPT, UPT, UR36, 0x1, URZ ;  /* 0x0000000124047890 */ /* 0x000fe8000fffe0ff */
[----:B------:R-:W-:Y:S04]  /*6bf0*/  UISETP.NE.AND UP0, UPT, UR4, 0x3, UPT ;  /* 0x000000030400788c */ /* 0x000fe8000bf05270 */
[----:B------:R-:W-:Y:S02]  /*6c00*/  USEL UR5, URZ, 0x1, UP0 ;  /* 0x00000001ff057887 */ /* 0x000fe40008000000 */
[----:B------:R-:W-:Y:S02]  /*6c10*/  USEL UR4, UR4, URZ, UP0 ;  /* 0x000000ff04047287 */ /* 0x000fe40008000000 */
[----:B------:R3:W1:Y:S02]  /*6c20*/  @P1 LDS.128 R52, [R87] ;  /* 0x0000000057341984 */ /* 0x0006640000000c00 */
[----:B------:R-:W-:Y:S02]  /*6c30*/  LOP3.LUT R91, R91, UR5, RZ, 0x3c, !PT ;  /* 0x000000055b5b7c12 */ /* 0x000fe4000f8e3cff */
[----:B------:R3:W1:Y:S01]  /*6c40*/  @P1 LDS.128 R48, [R86+0x10] ;  /* 0x0000100056301984 */ /* 0x0006620000000c00 */
[----:B------:R-:W-:Y:S03]  /*6c50*/  IMAD.U32 R89, RZ, RZ, UR4 ;  /* 0x00000004ff597e24 */ /* 0x000fe6000f8e00ff */
[----:B------:R3:W1:Y:S04]  /*6c60*/  @P1 LDS.128 R40, [R85+0x20] ;  /* 0x0000200055281984 */ /* 0x0006680000000c00 */
[----:B------:R3:W1:Y:S02]  /*6c70*/  @P1 LDS.128 R44, [R84+0x10] ;  /* 0x00001000542c1984 */ /* 0x0006640000000c00 */
.L_x_109:
[----:B------:R-:W-:Y:S05]  /*6c80*/  BSYNC B1 ;  /* 0x0000000000017941 */ /* 0x000fea0003800000 */
.L_x_108:
[----:B-1----:R-:W-:Y:S04]  /*6c90*/  SHF.R.U32.HI R0, RZ, 0x15, R34 ;  /* 0x00000015ff007819 */ /* 0x002fe80000011622 */
[----:B------:R-:W-:Y:S01]  /*6ca0*/  LOP3.LUT P1, RZ, R0, 0x3, R68, 0x48, !PT ;  /* 0x0000000300ff7812 */ /* 0x000fe20007824844 */
[----:B------:R-:W-:Y:S01]  /*6cb0*/  @!UPT UIADD3 URZ, UPT, UPT, URZ, URZ, URZ ;  /* 0x000000fffffff290 */ /* 0x000fe2000fffe0ff */
[----:B----4-:R-:W-:Y:S11]  /*6cc0*/  @P0 BRA `(.L_x_113) ;  /* 0x0000000000080947 */ /* 0x010ff60003800000 */
[----:B------:R-:W1:Y:S02]  /*6cd0*/  SYNCS.PHASECHK.TRANS64.TRYWAIT P0, [R81+URZ+0xa0], R2 ;  /* 0x0000a002510075a7 */ /* 0x000e6400080011ff */
[----:B-1----:R-:W-:Y:S05]  /*6ce0*/  @!P0 BRA `(.L_x_114) ;  /* 0x0000002000108947 */ /* 0x002fea0003800000 */
.L_x_113:
[----:B------:R-:W-:Y:S05]  /*6cf0*/  @!P1 BRA `(.L_x_115) ;  /* 0x0000000000409947 */ /* 0x000fea0003800000 */
[----:B------:R-:W4:Y:S01]  /*6d00*/  LDCU.64 UR8, c[0x4][0x70] ;  /* 0x01000e00ff0877ac */ /* 0x000f220008000a00 */
[----:B------:R-:W-:Y:S01]  /*6d10*/  MOV R3, 0x0 ;  /* 0x0000000000037802 */ /* 0x000fe20000000f00 */
[----:B------:R-:W-:Y:S02]  /*6d20*/  HFMA2 R12, -RZ, RZ, 0, 5.9604644775390625e-08 ;  /* 0x00000001ff0c7431 */ /* 0x000fe400000001ff */
[----:B------:R-:W-:Y:S02]  /*6d30*/  IMAD.MOV.U32 R8, RZ, RZ, 0x192 ;  /* 0x00000192ff087424 */ /* 0x000fe400078e00ff */
[----:B------:R-:W-:Y:S01]  /*6d40*/  IMAD.MOV.U32 R13, RZ, RZ, RZ ;  /* 0x000000ffff0d7224 */ /* 0x000fe200078e00ff */
[----:B------:R-:W5:Y:S01]  /*6d50*/  LDCU.64 UR6, c[0x4][0x78] ;  /* 0x01000f00ff0677ac */ /* 0x000f620008000a00 */
[----:B-1----:R-:W1:Y:S01]  /*6d60*/  LDC.64 R2, c[0x4][R3] ;  /* 0x0100000003027b82 */ /* 0x002e620000000a00 */
[----:B------:R-:W2:Y:S01]  /*6d70*/  LDCU.64 UR4, c[0x4][0x10] ;  /* 0x01000200ff0477ac */ /* 0x000ea20008000a00 */
[----:B----4-:R-:W-:Y:S01]  /*6d80*/  MOV R5, UR9 ;  /* 0x0000000900057c02 */ /* 0x010fe20008000f00 */
[----:B------:R-:W-:Y:S01]  /*6d90*/  IMAD.U32 R4, RZ, RZ, UR8 ;  /* 0x00000008ff047e24 */ /* 0x000fe2000f8e00ff */
[----:B-----5:R-:W-:Y:S01]  /*6da0*/  MOV R7, UR7 ;  /* 0x0000000700077c02 */ /* 0x020fe20008000f00 */
[----:B------:R-:W-:Y:S01]  /*6db0*/  IMAD.U32 R6, RZ, RZ, UR6 ;  /* 0x00000006ff067e24 */ /* 0x000fe2000f8e00ff */
[----:B--2---:R-:W-:Y:S01]  /*6dc0*/  MOV R11, UR5 ;  /* 0x00000005000b7c02 */ /* 0x004fe20008000f00 */
[----:B------:R-:W-:Y:S02]  /*6dd0*/  IMAD.U32 R10, RZ, RZ, UR4 ;  /* 0x00000004ff0a7e24 */ /* 0x000fe4000f8e00ff */
[----:B------:R-:W-:Y:S07]  /*6de0*/  LEPC R20, `(.L_x_115) ;  /* 0x000000001014794e */ /* 0x000fee0000000000 */
[----:B-1-3--:R-:W-:Y:S05]  /*6df0*/  CALL.ABS.NOINC R2 ;  /* 0x0000000002007343 */ /* 0x00afea0003c00000 */
.L_x_115:
[----:B------:R-:W-:Y:S01]  /*6e00*/  LOP3.LUT R20, R52, 0xffffe000, RZ, 0xc0, !PT ;  /* 0xffffe00034147812 */ /* 0x000fe200078ec0ff */
[----:B------:R-:W-:Y:S05]  /*6e10*/  WARPSYNC.ALL ;  /* 0x0000000000007948 */ /* 0x000fea0003800000 */
[----:B------:R-:W-:Y:S01]  /*6e20*/  R2UR UR4, R34 ;  /* 0x00000000220472ca */ /* 0x000fe200000e0000 */
[----:B------:R-:W-:Y:S01]  /*6e30*/  BSSY.RECONVERGENT B0, `(.L_x_116) ;  /* 0x000005b000007945 */ /* 0x000fe20003800200 */
[----:B------:R-:W-:Y:S11]  /*6e40*/  ISETP.NE.AND P0, PT, R76, RZ, PT ;  /* 0x000000ff4c00720c */ /* 0x000ff60003f05270 */
[----:B------:R-:W2:Y:S02]  /*6e50*/  LDTM.x16 R4, tmem[UR4] ;  /* 0x00000004000479ee */ /* 0x000ea40008240000 */
[C---:B--2---:R-:W-:Y:S01]  /*6e60*/  FMUL R0, R33.reuse, R4 ;  /* 0x0000000421007220 */ /* 0x044fe20000400000 */
[C---:B-1----:R-:W-:Y:S01]  /*6e70*/  FMUL R2, R33.reuse, R5 ;  /* 0x0000000521027220 */ /* 0x042fe20000400000 */
[C---:B------:R-:W-:Y:S01]  /*6e80*/  FMUL R4, R33.reuse, R8 ;  /* 0x0000000821047220 */ /* 0x040fe20000400000 */
[C---:B------:R-:W-:Y:S01]  /*6e90*/  FMUL R5, R33.reuse, R9 ;  /* 0x0000000921057220 */ /* 0x040fe20000400000 */
[C---:B------:R-:W-:Y:S01]  /*6ea0*/  FMUL R8, R33.reuse, R12 ;  /* 0x0000000c21087220 */ /* 0x040fe20000400000 */
[C---:B------:R-:W-:Y:S01]  /*6eb0*/  FMUL R9, R33.reuse, R13 ;  /* 0x0000000d21097220 */ /* 0x040fe20000400000 */
[----:B------:R-:W-:Y:S01]  /*6ec0*/  FMUL R12, R33, R16 ;  /* 0x00000010210c7220 */ /* 0x000fe20000400000 */
[----:B------:R-:W-:Y:S01]  /*6ed0*/  LOP3.LUT R16, R53, 0xffffe000, RZ, 0xc0, !PT ;  /* 0xffffe00035107812 */ /* 0x000fe200078ec0ff */
[----:B------:R-:W-:Y:S01]  /*6ee0*/  FMUL R13, R33, R17 ;  /* 0x00000011210d7220 */ /* 0x000fe20000400000 */
[----:B------:R-:W-:Y:S01]  /*6ef0*/  LOP3.LUT R17, R54, 0xffffe000, RZ, 0xc0, !PT ;  /* 0xffffe00036117812 */ /* 0x000fe200078ec0ff */
[----:B------:R-:W-:Y:S01]  /*6f00*/  FFMA R36, R35, R20, R0 ;  /* 0x0000001423247223 */ /* 0x000fe20000000000 */
[----:B------:R-:W-:Y:S01]  /*6f10*/  LOP3.LUT R0, R55, 0xffffe000, RZ, 0xc0, !PT ;  /* 0xffffe00037007812 */ /* 0x000fe200078ec0ff */
[C---:B------:R-:W-:Y:S01]  /*6f20*/  FMUL R3, R33.reuse, R6 ;  /* 0x0000000621037220 */ /* 0x040fe20000400000 */
[C---:B------:R-:W-:Y:S01]  /*6f30*/  FMUL R6, R33.reuse, R10 ;  /* 0x0000000a21067220 */ /* 0x040fe20000400000 */
[C---:B------:R-:W-:Y:S01]  /*6f40*/  FMUL R7, R33.reuse, R7 ;  /* 0x0000000721077220 */ /* 0x040fe20000400000 */
[----:B------:R-:W-:Y:S01]  /*6f50*/  F2FP.TF32.F32.PACK_B R36, R36 ;  /* 0x00000024ff24723e */ /* 0x000fe200024050ff */
[C---:B------:R-:W-:Y:S01]  /*6f60*/  FMUL R10, R33.reuse, R14 ;  /* 0x0000000e210a7220 */ /* 0x040fe20000400000 */
[----:B------:R-:W-:Y:S01]  /*6f70*/  FMUL R14, R33, R18 ;  /* 0x00000012210e7220 */ /* 0x000fe20000400000 */
[----:B------:R-:W-:Y:S01]  /*6f80*/  LOP3.LUT R18, R48, 0xffffe000, RZ, 0xc0, !PT ;  /* 0xffffe00030127812 */ /* 0x000fe200078ec0ff */
[----:B------:R-:W-:Y:S01]  /*6f90*/  FFMA R37, R35, R16, R2 ;  /* 0x0000001023257223 */ /* 0x000fe20000000002 */
[----:B------:R-:W-:Y:S01]  /*6fa0*/  LOP3.LUT R2, R49, 0xffffe000, RZ, 0xc0, !PT ;  /* 0xffffe00031027812 */ /* 0x000fe200078ec0ff */
[----:B------:R-:W-:Y:S01]  /*6fb0*/  FFMA R38, R35, R17, R3 ;  /* 0x0000001123267223 */ /* 0x000fe20000000003 */
[----:B------:R-:W-:Y:S01]  /*6fc0*/  LOP3.LUT R3, R51, 0xffffe000, RZ, 0xc0, !PT ;  /* 0xffffe00033037812 */ /* 0x000fe200078ec0ff */
[C---:B------:R-:W-:Y:S01]  /*6fd0*/  FFMA R39, R35.reuse, R0, R7 ;  /* 0x0000000023277223 */ /* 0x040fe20000000007 */
[----:B------:R-:W-:Y:S01]  /*6fe0*/  LOP3.LUT R0, R50, 0xffffe000, RZ, 0xc0, !PT ;  /* 0xffffe00032007812 */ /* 0x000fe200078ec0ff */
[C---:B------:R-:W-:Y:S01]  /*6ff0*/  FFMA R4, R35.reuse, R18, R4 ;  /* 0x0000001223047223 */ /* 0x040fe20000000004 */
[----:B------:R-:W-:Y:S01]  /*7000*/  F2FP.TF32.F32.PACK_B R37, R37 ;  /* 0x00000025ff25723e */ /* 0x000fe200024050ff */
[----:B------:R-:W-:Y:S01]  /*7010*/  FFMA R5, R35, R2, R5 ;  /* 0x0000000223057223 */ /* 0x000fe20000000005 */
[----:B------:R-:W-:Y:S01]  /*7020*/  FMUL R11, R33, R11 ;  /* 0x0000000b210b7220 */ /* 0x000fe20000400000 */
[----:B------:R-:W-:Y:S01]  /*7030*/  F2FP.TF32.F32.PACK_B R38, R38 ;  /* 0x00000026ff26723e */ /* 0x000fe200024050ff */
[C---:B------:R-:W-:Y:S01]  /*7040*/  FFMA R6, R35.reuse, R0, R6 ;  /* 0x0000000023067223 */ /* 0x040fe20000000006 */
[----:B------:R-:W-:Y:S01]  /*7050*/  F2FP.TF32.F32.PACK_B R39, R39 ;  /* 0x00000027ff27723e */ /* 0x000fe200024050ff */
[----:B------:R-:W-:Y:S01]  /*7060*/  FFMA R7, R35, R3, R11 ;  /* 0x0000000323077223 */ /* 0x000fe2000000000b */
[----:B------:R-:W-:Y:S01]  /*7070*/  LOP3.LUT R2, R40, 0xffffe000, RZ, 0xc0, !PT ;  /* 0xffffe00028027812 */ /* 0x000fe200078ec0ff */
[----:B------:R-:W-:Y:S01]  /*7080*/  FMUL R15, R33, R15 ;  /* 0x0000000f210f7220 */ /* 0x000fe20000400000 */
[----:B------:R-:W-:Y:S01]  /*7090*/  LOP3.LUT R16, R41, 0xffffe000, RZ, 0xc0, !PT ;  /* 0xffffe00029107812 */ /* 0x000fe200078ec0ff */
[----:B------:R1:W-:Y:S01]  /*70a0*/  STS.128 [R87], R36 ;  /* 0x0000002457007388 */ /* 0x0003e20000000c00 */
[----:B------:R-:W-:Y:S01]  /*70b0*/  LOP3.LUT R0, R42, 0xffffe000, RZ, 0xc0, !PT ;  /* 0xffffe0002a007812 */ /* 0x000fe200078ec0ff */
[----:B------:R-:W-:Y:S01]  /*70c0*/  FFMA R8, R35, R2, R8 ;  /* 0x0000000223087223 */ /* 0x000fe20000000008 */
[----:B------:R-:W-:Y:S01]  /*70d0*/  LOP3.LUT R2, R43, 0xffffe000, RZ, 0xc0, !PT ;  /* 0xffffe0002b027812 */ /* 0x000fe200078ec0ff */
[C---:B------:R-:W-:Y:S01]  /*70e0*/  FFMA R9, R35.reuse, R16, R9 ;  /* 0x0000001023097223 */ /* 0x040fe20000000009 */
[----:B------:R-:W-:Y:S01]  /*70f0*/  F2FP.TF32.F32.PACK_B R4, R4 ;  /* 0x00000004ff04723e */ /* 0x000fe200024050ff */
[C---:B------:R-:W-:Y:S01]  /*7100*/  FFMA R10, R35.reuse, R0, R10 ;  /* 0x00000000230a7223 */ /* 0x040fe2000000000a */
[----:B------:R-:W-:Y:S01]  /*7110*/  F2FP.TF32.F32.PACK_B R5, R5 ;  /* 0x00000005ff05723e */ /* 0x000fe200024050ff */
[----:B------:R-:W-:Y:S01]  /*7120*/  FFMA R11, R35, R2, R15 ;  /* 0x00000002230b7223 */ /* 0x000fe2000000000f */
[----:B------:R-:W-:Y:S01]  /*7130*/  F2FP.TF32.F32.PACK_B R6, R6 ;  /* 0x00000006ff06723e */ /* 0x000fe200024050ff */
[----:B------:R-:W-:Y:S01]  /*7140*/  FMUL R19, R33, R19 ;  /* 0x0000001321137220 */ /* 0x000fe20000400000 */
[----:B------:R-:W-:Y:S02]  /*7150*/  F2FP.TF32.F32.PACK_B R7, R7 ;  /* 0x00000007ff07723e */ /* 0x000fe400024050ff */
[----:B------:R-:W-:Y:S02]  /*7160*/  LOP3.LUT R3, R44, 0xffffe000, RZ, 0xc0, !PT ;  /* 0xffffe0002c037812 */ /* 0x000fe400078ec0ff */
[----:B------:R-:W-:Y:S01]  /*7170*/  LOP3.LUT R0, R45, 0xffffe000, RZ, 0xc0, !PT ;  /* 0xffffe0002d007812 */ /* 0x000fe200078ec0ff */
[----:B------:R1:W-:Y:S01]  /*7180*/  STS.128 [R86+0x10], R4 ;  /* 0x0000100456007388 */ /* 0x0003e20000000c00 */
        /* <DEDUP_REMOVED lines=8> */
[----:B------:R-:W-:Y:S02]  /*7210*/  F2FP.TF32.F32.PACK_B R10, R10 ;  /* 0x0000000aff0a723e */ /* 0x000fe400024050ff */
[----:B------:R-:W-:Y:S02]  /*7220*/  F2FP.TF32.F32.PACK_B R11, R11 ;  /* 0x0000000bff0b723e */ /* 0x000fe400024050ff */
[----:B------:R-:W-:Y:S02]  /*7230*/  F2FP.TF32.F32.PACK_B R12, R12 ;  /* 0x0000000cff0c723e */ /* 0x000fe400024050ff */
[----:B------:R-:W-:Y:S01]  /*7240*/  F2FP.TF32.F32.PACK_B R13, R13 ;  /* 0x0000000dff0d723e */ /* 0x000fe200024050ff */
[----:B------:R1:W-:Y:S01]  /*7250*/  STS.128 [R85+0x20], R8 ;  /* 0x0000200855007388 */ /* 0x0003e20000000c00 */
[----:B------:R-:W-:Y:S02]  /*7260*/  F2FP.TF32.F32.PACK_B R14, R14 ;  /* 0x0000000eff0e723e */ /* 0x000fe400024050ff */
[----:B------:R-:W-:Y:S05]  /*7270*/  F2FP.TF32.F32.PACK_B R15, R15 ;  /* 0x0000000fff0f723e */ /* 0x000fea00024050ff */
[----:B------:R1:W-:Y:S01]  /*7280*/  STS.128 [R84+0x10], R12 ;  /* 0x0000100c54007388 */ /* 0x0003e20000000c00 */
[----:B------:R-:W-:Y:S01]  /*7290*/  @!PT LDS RZ, [RZ] ;  /* 0x00000000fffff984 */ /* 0x000fe20000000800 */
[----:B------:R-:W-:Y:S01]  /*72a0*/  @!PT LDS RZ, [RZ] ;  /* 0x00000000fffff984 */ /* 0x000fe20000000800 */
[----:B------:R-:W-:Y:S01]  /*72b0*/  @!PT LDS RZ, [RZ] ;  /* 0x00000000fffff984 */ /* 0x000fe20000000800 */
[----:B------:R-:W-:Y:S01]  /*72c0*/  @!PT LDS RZ, [RZ] ;  /* 0x00000000fffff984 */ /* 0x000fe20000000800 */
[----:B------:R2:W-:Y:S07]  /*72d0*/  MEMBAR.ALL.CTA ;  /* 0x0000000000007992 */ /* 0x0005ee0000008000 */
[----:B--2---:R-:W2:Y:S02]  /*72e0*/  FENCE.VIEW.ASYNC.S ;  /* 0x00000000000073c6 */ /* 0x004ea40000000000 */
[----:B--2---:R-:W-:Y:S06]  /*72f0*/  BAR.SYNC.DEFER_BLOCKING 0x1, 0x80 ;  /* 0x0042000000007b1d */ /* 0x004fec0000010000 */
[----:B------:R-:W-:Y:S05]  /*7300*/  @P0 BRA `(.L_x_117) ;  /* 0x0000000000340947 */ /* 0x000fea0003800000 */
[----:B------:R-:W-:Y:S01]  /*7310*/  R2UR UR4, R88 ;  /* 0x00000000580472ca */ /* 0x000fe200000e0000 */
[----:B------:R-:W-:Y:S01]  /*7320*/  UMOV UR43, UR60 ;  /* 0x0000003c002b7c82 */ /* 0x000fe20008000000 */
[----:B------:R-:W-:Y:S01]  /*7330*/  UIADD3 UR9, UPT, UPT, UR41, 0x20, URZ ;  /* 0x0000002029097890 */ /* 0x000fe2000fffe0ff */
[----:B------:R-:W-:Y:S01]  /*7340*/  UMOV UR10, UR42 ;  /* 0x0000002a000a7c82 */ /* 0x000fe20008000000 */
[----:B------:R-:W-:Y:S09]  /*7350*/  UMOV UR11, UR60 ;  /* 0x0000003c000b7c82 */ /* 0x000ff20008000000 */
[----:B------:R-:W-:Y:S02]  /*7360*/  UIADD3 UR5, UPT, UPT, UR37, UR4, URZ ;  /* 0x0000000425057290 */ /* 0x000fe4000fffe0ff */
[----:B------:R-:W-:Y:S02]  /*7370*/  UIADD3 UR4, UP0, UPT, UR54, 0x680, URZ ;  /* 0x0000068036047890 */ /* 0x000fe4000ff1e0ff */
[----:B------:R-:W-:Y:S02]  /*7380*/  UIADD3 UR40, UPT, UPT, UR5, 0x200, URZ ;  /* 0x0000020005287890 */ /* 0x000fe4000fffe0ff */
[----:B------:R-:W-:Y:S02]  /*7390*/  UIADD3 UR8, UPT, UPT, UR5, 0x1200, URZ ;  /* 0x0000120005087890 */ /* 0x000fe4000fffe0ff */
[----:B------:R-:W-:Y:S09]  /*73a0*/  UIADD3.X UR5, UPT, UPT, URZ, UR55, URZ, UP0, !UPT ;  /* 0x00000037ff057290 */ /* 0x000ff200087fe4ff */
[----:B------:R2:W-:Y:S01]  /*73b0*/  UTMASTG.3D [UR40], [UR4] ;  /* 0x00000028040073b5 */ /* 0x0005e20008010000 */
[----:B------:R2:W-:Y:S02]  /*73c0*/  UTMASTG.3D [UR8], [UR4] ;  /* 0x00000008040073b5 */ /* 0x0005e40008010000 */
[----:B--2---:R0:W-:Y:S02]  /*73d0*/  UTMACMDFLUSH ;  /* 0x00000000000079b7 */ /* 0x0041e40000000000 */
.L_x_117:
[----:B------:R-:W-:Y:S05]  /*73e0*/  BSYNC.RECONVERGENT B0 ;  /* 0x0000000000007941 */ /* 0x000fea0003800200 */
.L_x_116:
[----:B------:R-:W-:Y:S01]  /*73f0*/  UIADD3 UR38, UPT, UPT, UR36, 0x1, URZ ;  /* 0x0000000124267890 */ /* 0x000fe2000fffe0ff */
[----:B------:R-:W-:Y:S03]  /*7400*/  BSSY.RECONVERGENT B0, `(.L_x_118) ;  /* 0x0000005000007945 */ /* 0x000fe60003800200 */
[----:B------:R-:W-:Y:S04]  /*7410*/  UISETP.NE.AND UP0, UPT, UR38, 0x3, UPT ;  /* 0x000000032600788c */ /* 0x000fe8000bf05270 */
[----:B------:R-:W-:Y:S01]  /*7420*/  USEL UR39, UR38, URZ, UP0 ;  /* 0x000000ff26277287 */ /* 0x000fe20008000000 */
[----:B------:R-:W-:Y:S11]  /*7430*/  @P0 BRA `(.L_x_119) ;  /* 0x0000000000040947 */ /* 0x000ff60003800000 */
[----:B------:R-:W-:Y:S04]  /*7440*/  DEPBAR.LE SB0, 0x1 ;  /* 0x000080400000791a */ /* 0x000fe80000000000 */
.L_x_119:
[----:B------:R-:W-:Y:S05]  /*7450*/  BSYNC.RECONVERGENT B0 ;  /* 0x0000000000007941 */ /* 0x000fea0003800200 */
.L_x_118:
[----:B------:R-:W-:Y:S01]  /*7460*/  BAR.SYNC.DEFER_BLOCKING 0x1, 0x80 ;  /* 0x0042000000007b1d */ /* 0x000fe20000010000 */
[----:B------:R-:W-:Y:S01]  /*7470*/  ISETP.NE.AND P1, PT, R80, RZ, PT ;  /* 0x000000ff5000720c */ /* 0x000fe20003f25270 */
[----:B------:R-:W-:Y:S01]  /*7480*/  UISETP.NE.AND UP0, UPT, UR45, URZ, UPT ;  /* 0x000000ff2d00728c */ /* 0x000fe2000bf05270 */
[----:B------:R-:W-:Y:S11]  /*7490*/  LEA R2, R89, UR37, 0x3 ;  /* 0x0000002559027c11 */ /* 0x000ff6000f8e18ff */
[----:B------:R-:W-:Y:S01]  /*74a0*/  @P1 SHF.L.U32 R3, R91, 0x1f, RZ ;  /* 0x0000001f5b031819 */ /* 0x000fe200000006ff */
[----:B------:R-:W-:Y:S06]  /*74b0*/  BRA.U !UP0, `(.L_x_120) ;  /* 0x0000000108247547 */ /* 0x000fec000b800000 */
[----:B-1----:R-:W-:Y:S01]  /*74c0*/  IMAD.U32 R4, RZ, RZ, UR44 ;  /* 0x0000002cff047e24 */ /* 0x002fe2000f8e00ff */
[----:B------:R-:W-:Y:S01]  /*74d0*/  MOV R0, UR47 ;  /* 0x0000002f00007c02 */ /* 0x000fe20008000f00 */
[----:B------:R-:W-:Y:S03]  /*74e0*/  UIADD3 UR4, UPT, UPT, UR44, 0x1, URZ ;  /* 0x000000012c047890 */ /* 0x000fe6000fffe0ff */
[----:B------:R-:W-:Y:S01]  /*74f0*/  @P1 LEA R4, R4, UR37, 0x3 ;  /* 0x0000002504041c11 */ /* 0x000fe2000f8e18ff */
[----:B------:R-:W-:Y:S04]  /*7500*/  UISETP.NE.AND UP0, UPT, UR4, 0x3, UPT ;  /* 0x000000030400788c */ /* 0x000fe8000bf05270 */
[----:B------:R-:W-:Y:S01]  /*7510*/  @P1 VIADD R4, R4, 0x58 ;  /* 0x0000005804041836 */ /* 0x000fe20000000000 */
[----:B------:R-:W-:Y:S04]  /*7520*/  USEL UR44, UR4, URZ, UP0 ;  /* 0x000000ff042c7287 */ /* 0x000fe80008000000 */
[----:B------:R-:W-:Y:S04]  /*7530*/  @P1 PRMT R0, R0, 0x654, R4 ;  /* 0x0000065400001816 */ /* 0x000fe80000000004 */
[----:B------:R2:W-:Y:S04]  /*7540*/  @P1 SYNCS.ARRIVE.TRANS64.RED.A1T0 RZ, [R0+URZ], RZ ;  /* 0x000000ff00ff19a7 */ /* 0x0005e800081004ff */
.L_x_120:
[----:B------:R-:W4:Y:S01]  /*7550*/  @P1 SYNCS.PHASECHK.TRANS64.TRYWAIT P0, [R2+URZ+0x40], R3 ;  /* 0x00004003020015a7 */ /* 0x000f2200080011ff */
[----:B------:R-:W-:Y:S01]  /*7560*/  BSSY B1, `(.L_x_121) ;  /* 0x0000015000017945 */ /* 0x000fe20003800000 */
[----:B----4-:R-:W-:Y:S03]  /*7570*/  @P1 SEL R90, RZ, 0x1, !P0 ;  /* 0x00000001ff5a1807 */ /* 0x010fe60004000000 */
[----:B------:R-:W-:Y:S05]  /*7580*/  @!P1 BRA `(.L_x_122) ;  /* 0x0000000000489947 */ /* 0x000fea0003800000 */
[----:B------:R-:W-:Y:S01]  /*7590*/  ISETP.NE.AND P1, PT, R92, RZ, PT ;  /* 0x000000ff5c00720c */ /* 0x000fe20003f25270 */
[----:B------:R-:W-:Y:S01]  /*75a0*/  BSSY B0, `(.L_x_123) ;  /* 0x000000a000007945 */ /* 0x000fe20003800000 */
[----:B------:R-:W-:Y:S11]  /*75b0*/  ISETP.NE.AND P0, PT, R90, RZ, PT ;  /* 0x000000ff5a00720c */ /* 0x000ff60003f05270 */
[----:B------:R-:W-:Y:S04]  /*75c0*/  @P1 IMAD R89, R89, 0x2000, R75 ;  /* 0x0000200059591824 */ /* 0x000fe800078e024b */
[----:B-1----:R-:W-:Y:S01]  /*75d0*/  @P1 IMAD.IADD R4, R83, 0x1, R89 ;  /* 0x0000000153041824 */ /* 0x002fe200078e0259 */
[----:B------:R-:W-:Y:S03]  /*75e0*/  @P1 IADD3 R3, PT, PT, R82, R89, RZ ;  /* 0x0000005952031210 */ /* 0x000fe60007ffe0ff */
[----:B--2---:R-:W-:Y:S01]  /*75f0*/  @P1 IMAD.IADD R0, R74, 0x1, R4 ;  /* 0x000000014a001824 */ /* 0x004fe200078e0204 */
[----:B------:R-:W-:Y:S06]  /*7600*/  @P0 BRA `(.L_x_124) ;  /* 0x00000000000c0947 */ /* 0x000fec0003800000 */
[----:B------:R-:W-:Y:S04]  /*7610*/  SHF.L.U32 R91, R91, 0x1f, RZ ;  /* 0x0000001f5b5b7819 */ /* 0x000fe800000006ff */
[----:B------:R-:W1:Y:S02]  /*7620*/  SYNCS.PHASECHK.TRANS64.TRYWAIT P0, [R2+URZ+0x40], R91 ;  /* 0x0000405b020075a7 */ /* 0x000e6400080011ff */
[----:B-1----:R-:W-:Y:S05]  /*7630*/  @!P0 BRA `(.L_x_125) ;  /* 0x0000001400d08947 */ /* 0x002fea0003800000 */
.L_x_124:
[----:B------:R-:W-:Y:S05]  /*7640*/  BSYNC B0 ;  /* 0x0000000000007941 */ /* 0x000fea0003800000 */
.L_x_123:
[----:B------:R-:W-:Y:S11]  /*7650*/  ISETP.NE.AND P0, PT, R92, RZ, PT ;  /* 0x000000ff5c00720c */ /* 0x000ff60003f05270 */
[----:B------:R-:W-:Y:S02]  /*7660*/  @!UPT UIADD3 URZ, UPT, UPT, URZ, URZ, URZ ;  /* 0x000000fffffff290 */ /* 0x000fe4000fffe0ff */
[----:B------:R4:W2:Y:S04]  /*7670*/  @P0 LDS.128 R52, [R89] ;  /* 0x0000000059340984 */ /* 0x0008a80000000c00 */
[----:B------:R4:W1:Y:S04]  /*7680*/  @P0 LDS.128 R40, [R3+0x20] ;  /* 0x0000200003280984 */ /* 0x0008680000000c00 */
[----:B------:R4:W1:Y:S04]  /*7690*/  @P0 LDS.128 R48, [R4+0x10] ;  /* 0x0000100004300984 */ /* 0x0008680000000c00 */
[----:B------:R4:W1:Y:S02]  /*76a0*/  @P0 LDS.128 R44, [R0+0x10] ;  /* 0x00001000002c0984 */ /* 0x0008640000000c00 */
.L_x_122:
[----:B------:R-:W-:Y:S05]  /*76b0*/  BSYNC B1 ;  /* 0x0000000000017941 */ /* 0x000fea0003800000 */
.L_x_121:
[----:B--2-4-:R-:W-:Y:S05]  /*76c0*/  VIADD R0, R34, 0x10 ;  /* 0x0000001022007836 */ /* 0x014fea0000000000 */
[----:B------:R-:W-:Y:S04]  /*76d0*/  SHF.R.U32.HI R0, RZ, 0x15, R0 ;  /* 0x00000015ff007819 */ /* 0x000fe80000011600 */
[----:B------:R-:W-:Y:S11]  /*76e0*/  LOP3.LUT P0, RZ, R0, 0x3, R68, 0x48, !PT ;  /* 0x0000000300ff7812 */ /* 0x000ff60007804844 */
[----:B------:R-:W-:Y:S02]  /*76f0*/  @!UPT UIADD3 URZ, UPT, UPT, URZ, URZ, URZ ;  /* 0x000000fffffff290 */ /* 0x000fe4000fffe0ff */
[----:B------:R-:W-:Y:S05]  /*7700*/  @!P0 BRA `(.L_x_126) ;  /* 0x0000000000408947 */ /* 0x000fea0003800000 */
[----:B------:R-:W2:Y:S01]  /*7710*/  LDCU.64 UR8, c[0x4][0x70] ;  /* 0x01000e00ff0877ac */ /* 0x000ea20008000a00 */
[----:B------:R-:W-:Y:S01]  /*7720*/  MOV R3, 0x0 ;  /* 0x0000000000037802 */ /* 0x000fe20000000f00 */
[----:B-1----:R-:W-:Y:S02]  /*7730*/  HFMA2 R12, -RZ, RZ, 0, 5.9604644775390625e-08 ;  /* 0x00000001ff0c7431 */ /* 0x002fe400000001ff */
[----:B------:R-:W-:Y:S02]  /*7740*/  IMAD.MOV.U32 R8, RZ, RZ, 0x192 ;  /* 0x00000192ff087424 */ /* 0x000fe400078e00ff */
[----:B------:R-:W-:Y:S01]  /*7750*/  IMAD.MOV.U32 R13, RZ, RZ, RZ ;  /* 0x000000ffff0d7224 */ /* 0x000fe200078e00ff */
[----:B------:R-:W1:Y:S01]  /*7760*/  LDCU.64 UR6, c[0x4][0x78] ;  /* 0x01000f00ff0677ac */ /* 0x000e620008000a00 */
[----:B------:R-:W4:Y:S01]  /*7770*/  LDC.64 R2, c[0x4][R3] ;  /* 0x0100000003027b82 */ /* 0x000f220000000a00 */
[----:B------:R-:W5:Y:S01]  /*7780*/  LDCU.64 UR4, c[0x4][0x10] ;  /* 0x01000200ff0477ac */ /* 0x000f620008000a00 */
[----:B--2---:R-:W-:Y:S01]  /*7790*/  MOV R5, UR9 ;  /* 0x0000000900057c02 */ /* 0x004fe20008000f00 */
[----:B------:R-:W-:Y:S01]  /*77a0*/  IMAD.U32 R4, RZ, RZ, UR8 ;  /* 0x00000008ff047e24 */ /* 0x000fe2000f8e00ff */
[----:B-1----:R-:W-:Y:S01]  /*77b0*/  MOV R7, UR7 ;  /* 0x0000000700077c02 */ /* 0x002fe20008000f00 */
[----:B------:R-:W-:Y:S01]  /*77c0*/  IMAD.U32 R6, RZ, RZ, UR6 ;  /* 0x00000006ff067e24 */ /* 0x000fe2000f8e00ff */
[----:B-----5:R-:W-:Y:S01]  /*77d0*/  MOV R11, UR5 ;  /* 0x00000005000b7c02 */ /* 0x020fe20008000f00 */
[----:B------:R-:W-:Y:S02]  /*77e0*/  IMAD.U32 R10, RZ, RZ, UR4 ;  /* 0x00000004ff0a7e24 */ /* 0x000fe4000f8e00ff */
[----:B------:R-:W-:Y:S07]  /*77f0*/  LEPC R20, `(.L_x_126) ;  /* 0x000000001014794e */ /* 0x000fee0000000000 */
[----:B---34-:R-:W-:Y:S05]  /*7800*/  CALL.ABS.NOINC R2 ;  /* 0x0000000002007343 */ /* 0x018fea0003c00000 */
.L_x_126:
[----:B------:R-:W-:Y:S01]  /*7810*/  ISETP.NE.AND P0, PT, R76, RZ, PT ;  /* 0x000000ff4c00720c */ /* 0x000fe20003f05270 */
[----:B------:R-:W-:Y:S05]  /*7820*/  WARPSYNC.ALL ;  /* 0x0000000000007948 */ /* 0x000fea0003800000 */
[----:B------:R-:W-:Y:S01]  /*7830*/  R2UR UR4, R34 ;  /* 0x00000000220472ca */ /* 0x000fe200000e0000 */
[----:B------:R-:W-:Y:S01]  /*7840*/  USHF.L.U32 UR6, UR39, 0xd, URZ ;  /* 0x0000000d27067899 */ /* 0x000fe200080006ff */
[----:B------:R-:W-:Y:S01]  /*7850*/  LOP3.LUT R0, R52, 0xffffe000, RZ, 0xc0, !PT ;  /* 0xffffe00034007812 */ /* 0x000fe200078ec0ff */
[----:B------:R-:W-:Y:S01]  /*7860*/  BSSY.RECONVERGENT B0, `(.L_x_127) ;  /* 0x0000063000007945 */ /* 0x000fe20003800200 */
[----:B-1----:R-:W-:Y:S02]  /*7870*/  LOP3.LUT R2, R53, 0xffffe000, RZ, 0xc0, !PT ;  /* 0xffffe00035027812 */ /* 0x002fe400078ec0ff */
[----:B------:R-:W-:Y:S02]  /*7880*/  LOP3.LUT R3, R54, 0xffffe000, RZ, 0xc0, !PT ;  /* 0xffffe00036037812 */ /* 0x000fe400078ec0ff */
[----:B------:R-:W-:Y:S02]  /*7890*/  LOP3.LUT R20, R55, 0xffffe000, RZ, 0xc0, !PT ;  /* 0xffffe00037147812 */ /* 0x000fe400078ec0ff */
[----:B------:R-:W-:Y:S01]  /*78a0*/  LOP3.LUT R21, R48, 0xffffe000, RZ, 0xc0, !PT ;  /* 0xffffe00030157812 */ /* 0x000fe200078ec0ff */
[----:B------:R-:W-:Y:S01]  /*78b0*/  VIADD R48, R75, UR6 ;  /* 0x000000064b307c36 */ /* 0x000fe20008000000 */
[----:B------:R-:W-:Y:S01]  /*78c0*/  LOP3.LUT R34, R49, 0xffffe000, RZ, 0xc0, !PT ;  /* 0xffffe00031227812 */ /* 0x000fe200078ec0ff */
[----:B------:R-:W1:Y:S01]  /*78d0*/  LDTM.x16 R4, tmem[UR4+0x10] ;  /* 0x00001004000479ee */ /* 0x000e620008240000 */
[----:B------:R-:W-:Y:S01]  /*78e0*/  LOP3.LUT R36, R50, 0xffffe000, RZ, 0xc0, !PT ;  /* 0xffffe00032247812 */ /* 0x000fe200078ec0ff */
[----:B------:R-:W-:Y:S01]  /*78f0*/  NOP ;  /* 0x0000000000007918 */ /* 0x000fe20000000000 */
[----:B------:R-:W-:Y:S01]  /*7900*/  IADD3 R81, PT, PT, R81, 0xc0, RZ ;  /* 0x000000c051517810 */ /* 0x000fe20007ffe0ff */
[----:B------:R-:W-:Y:S01]  /*7910*/  IMAD.IADD R82, R82, 0x1, R48 ;  /* 0x0000000152527824 */ /* 0x000fe200078e0230 */
[----:B------:R-:W-:Y:S02]  /*7920*/  LOP3.LUT R37, R51, 0xffffe000, RZ, 0xc0, !PT ;  /* 0xffffe00033257812 */ /* 0x000fe400078ec0ff */
[----:B------:R-:W-:Y:S02]  /*7930*/  LOP3.LUT R81, R81, 0xfefffff8, RZ, 0xc0, !PT ;  /* 0xfefffff851517812 */ /* 0x000fe400078ec0ff */
[----:B------:R-:W-:Y:S02]  /*7940*/  LOP3.LUT R38, R40, 0xffffe000, RZ, 0xc0, !PT ;  /* 0xffffe00028267812 */ /* 0x000fe400078ec0ff */
[----:B------:R-:W-:Y:S01]  /*7950*/  LOP3.LUT R39, R41, 0xffffe000, RZ, 0xc0, !PT ;  /* 0xffffe00029277812 */ /* 0x000fe200078ec0ff */
[----:B-1----:R1:W-:Y:S01]  /*7960*/  SYNCS.ARRIVE.TRANS64.RED.A1T0 RZ, [R81+URZ], RZ ;  /* 0x000000ff51ff79a7 */ /* 0x0023e200081004ff */
[----:B------:R-:W-:Y:S02]  /*7970*/  LOP3.LUT R40, R42, 0xffffe000, RZ, 0xc0, !PT ;  /* 0xffffe0002a287812 */ /* 0x000fe400078ec0ff */
[----:B------:R-:W-:Y:S02]  /*7980*/  LOP3.LUT R41, R43, 0xffffe000, RZ, 0xc0, !PT ;  /* 0xffffe0002b297812 */ /* 0x000fe400078ec0ff */
[----:B------:R-:W-:Y:S02]  /*7990*/  IADD3 R83, PT, PT, R83, R48, RZ ;  /* 0x0000003053537210 */ /* 0x000fe40007ffe0ff */
[----:B------:R-:W-:Y:S02]  /*79a0*/  LOP3.LUT R42, R44, 0xffffe000, RZ, 0xc0, !PT ;  /* 0xffffe0002c2a7812 */ /* 0x000fe400078ec0ff */
[----:B------:R-:W-:Y:S02]  /*79b0*/  LOP3.LUT R43, R45, 0xffffe000, RZ, 0xc0, !PT ;  /* 0xffffe0002d2b7812 */ /* 0x000fe400078ec0ff */
[----:B------:R-:W-:Y:S01]  /*79c0*/  LOP3.LUT R44, R46, 0xffffe000, RZ, 0xc0, !PT ;  /* 0xffffe0002e2c7812 */ /* 0x000fe200078ec0ff */
[C---:B------:R-:W-:Y:S01]  /*79d0*/  FMUL R4, R33.reuse, R4 ;  /* 0x0000000421047220 */ /* 0x040fe20000400000 */
[C---:B------:R-:W-:Y:S01]  /*79e0*/  FMUL R5, R33.reuse, R5 ;  /* 0x0000000521057220 */ /* 0x040fe20000400000 */
[C---:B------:R-:W-:Y:S01]  /*79f0*/  FMUL R6, R33.reuse, R6 ;  /* 0x0000000621067220 */ /* 0x040fe20000400000 */
[----:B------:R-:W-:Y:S01]  /*7a00*/  FMUL R7, R33, R7 ;  /* 0x0000000721077220 */ /* 0x000fe20000400000 */
[C---:B------:R-:W-:Y:S01]  /*7a10*/  FFMA R4, R35.reuse, R0, R4 ;  /* 0x0000000023047223 */ /* 0x040fe20000000004 */
[C---:B------:R-:W-:Y:S01]  /*7a20*/  FFMA R5, R35.reuse, R2, R5 ;  /* 0x0000000223057223 */ /* 0x040fe20000000005 */
[C---:B------:R-:W-:Y:S01]  /*7a30*/  FFMA R6, R35.reuse, R3, R6 ;  /* 0x0000000323067223 */ /* 0x040fe20000000006 */
[----:B------:R-:W-:Y:S01]  /*7a40*/  FFMA R7, R35, R20, R7 ;  /* 0x0000001423077223 */ /* 0x000fe20000000007 */
[C---:B------:R-:W-:Y:S01]  /*7a50*/  FMUL R8, R33.reuse, R8 ;  /* 0x0000000821087220 */ /* 0x040fe20000400000 */
[C---:B------:R-:W-:Y:S01]  /*7a60*/  FMUL R9, R33.reuse, R9 ;  /* 0x0000000921097220 */ /* 0x040fe20000400000 */
[C---:B------:R-:W-:Y:S01]  /*7a70*/  FMUL R10, R33.reuse, R10 ;  /* 0x0000000a210a7220 */ /* 0x040fe20000400000 */
[----:B------:R-:W-:Y:S01]  /*7a80*/  FMUL R11, R33, R11 ;  /* 0x0000000b210b7220 */ /* 0x000fe20000400000 */
[----:B------:R-:W-:Y:S01]  /*7a90*/  F2FP.TF32.F32.PACK_B R4, R4 ;  /* 0x00000004ff04723e */ /* 0x000fe200024050ff */
[C---:B------:R-:W-:Y:S01]  /*7aa0*/  FFMA R8, R35.reuse, R21, R8 ;  /* 0x0000001523087223 */ /* 0x040fe20000000008 */
[----:B------:R-:W-:Y:S01]  /*7ab0*/  F2FP.TF32.F32.PACK_B R5, R5 ;  /* 0x00000005ff05723e */ /* 0x000fe200024050ff */
[C---:B------:R-:W-:Y:S01]  /*7ac0*/  FFMA R9, R35.reuse, R34, R9 ;  /* 0x0000002223097223 */ /* 0x040fe20000000009 */
[----:B------:R-:W-:Y:S01]  /*7ad0*/  F2FP.TF32.F32.PACK_B R6, R6 ;  /* 0x00000006ff06723e */ /* 0x000fe200024050ff */
[C---:B------:R-:W-:Y:S01]  /*7ae0*/  FFMA R10, R35.reuse, R36, R10 ;  /* 0x00000024230a7223 */ /* 0x040fe2000000000a */
[----:B------:R-:W-:Y:S01]  /*7af0*/  F2FP.TF32.F32.PACK_B R7, R7 ;  /* 0x00000007ff07723e */ /* 0x000fe200024050ff */
[----:B------:R-:W-:Y:S01]  /*7b00*/  FFMA R11, R35, R37, R11 ;  /* 0x00000025230b7223 */ /* 0x000fe2000000000b */
[C---:B------:R-:W-:Y:S01]  /*7b10*/  FMUL R12, R33.reuse, R12 ;  /* 0x0000000c210c7220 */ /* 0x040fe20000400000 */
[----:B------:R-:W-:Y:S01]  /*7b20*/  F2FP.TF32.F32.PACK_B R8, R8 ;  /* 0x00000008ff08723e */ /* 0x000fe200024050ff */
[----:B------:R-:W-:Y:S01]  /*7b30*/  IMAD.IADD R0, R74, 0x1, R83 ;  /* 0x000000014a007824 */ /* 0x000fe200078e0253 */
[----:B------:R1:W-:Y:S01]  /*7b40*/  STS.128 [R75+UR6], R4 ;  /* 0x000000044b007988 */ /* 0x0003e20008000c06 */
        /* <DEDUP_REMOVED lines=9> */
[----:B------:R-:W-:Y:S01]  /*7be0*/  FFMA R15, R35, R41, R15 ;  /* 0x00000029230f7223 */ /* 0x000fe2000000000f */
[C---:B------:R-:W-:Y:S01]  /*7bf0*/  FMUL R16, R33.reuse, R16 ;  /* 0x0000001021107220 */ /* 0x040fe20000400000 */
[----:B------:R-:W-:Y:S01]  /*7c00*/  F2FP.TF32.F32.PACK_B R12, R12 ;  /* 0x0000000cff0c723e */ /* 0x000fe200024050ff */
[----:B------:R1:W-:Y:S01]  /*7c10*/  STS.128 [R83+0x10], R8 ;  /* 0x0000100853007388 */ /* 0x0003e20000000c00 */
[----:B------:R-:W-:Y:S01]  /*7c20*/  FMUL R17, R33, R17 ;  /* 0x0000001121117220 */ /* 0x000fe20000400000 */
[----:B------:R-:W-:Y:S01]  /*7c30*/  LOP3.LUT R45, R47, 0xffffe000, RZ, 0xc0, !PT ;  /* 0xffffe0002f2d7812 */ /* 0x000fe200078ec0ff */
        /* <DEDUP_REMOVED lines=9> */
[----:B------:R-:W-:Y:S02]  /*7cd0*/  F2FP.TF32.F32.PACK_B R16, R16 ;  /* 0x00000010ff10723e */ /* 0x000fe400024050ff */
[----:B------:R1:W-:Y:S01]  /*7ce0*/  STS.128 [R82+0x20], R12 ;  /* 0x0000200c52007388 */ /* 0x0003e20000000c00 */
[----:B------:R-:W-:Y:S02]  /*7cf0*/  F2FP.TF32.F32.PACK_B R17, R17 ;  /* 0x00000011ff11723e */ /* 0x000fe400024050ff */
        /* <DEDUP_REMOVED lines=11> */
[----:B------:R-:W-:Y:S02]  /*7db0*/  UIADD3 UR5, UPT, UPT, UR37, UR6, URZ ;  /* 0x0000000625057290 */ /* 0x000fe4000fffe0ff */
[----:B------:R-:W-:Y:S02]  /*7dc0*/  UIADD3 UR4, UP0, UPT, UR54, 0x680, URZ ;  /* 0x0000068036047890 */ /* 0x000fe4000ff1e0ff */
[----:B------:R-:W-:Y:S02]  /*7dd0*/  UIADD3 UR12, UPT, UPT, UR5, 0x200, URZ ;  /* 0x00000200050c7890 */ /* 0x000fe4000fffe0ff */
[----:B------:R-:W-:Y:S02]  /*7de0*/  UIADD3 UR8, UPT, UPT, UR5, 0x1200, URZ ;  /* 0x0000120005087890 */ /* 0x000fe4000fffe0ff */
[----:B------:R-:W-:Y:S02]  /*7df0*/  UIADD3 UR13, UPT, UPT, UR41, 0x10, URZ ;  /* 0x00000010290d7890 */ /* 0x000fe4000fffe0ff */
[----:B------:R-:W-:Y:S01]  /*7e00*/  UIADD3.X UR5, UPT, UPT, URZ, UR55, URZ, UP0, !UPT ;  /* 0x00000037ff057290 */ /* 0x000fe200087fe4ff */
[----:B------:R-:W-:Y:S01]  /*7e10*/  UMOV UR14, UR42 ;  /* 0x0000002a000e7c82 */ /* 0x000fe20008000000 */
[----:B------:R-:W-:Y:S01]  /*7e20*/  UMOV UR15, UR60 ;  /* 0x0000003c000f7c82 */ /* 0x000fe20008000000 */
[----:B------:R-:W-:Y:S01]  /*7e30*/  UIADD3 UR9, UPT, UPT, UR41, 0x30, URZ ;  /* 0x0000003029097890 */ /* 0x000fe2000fffe0ff */
[----:B------:R-:W-:Y:S01]  /*7e40*/  UMOV UR10, UR42 ;  /* 0x0000002a000a7c82 */ /* 0x000fe20008000000 */
[----:B------:R-:W-:Y:S04]  /*7e50*/  UMOV UR11, UR60 ;  /* 0x0000003c000b7c82 */ /* 0x000fe80008000000 */
[----:B------:R2:W-:Y:S03]  /*7e60*/  UTMASTG.3D [UR12], [UR4] ;  /* 0x0000000c040073b5 */ /* 0x0005e60008010000 */
[----:B------:R2:W-:Y:S02]  /*7e70*/  UTMASTG.3D [UR8], [UR4] ;  /* 0x00000008040073b5 */ /* 0x0005e40008010000 */
[----:B--2---:R0:W-:Y:S02]  /*7e80*/  UTMACMDFLUSH ;  /* 0x00000000000079b7 */ /* 0x0041e40000000000 */
.L_x_128:
[----:B------:R-:W-:Y:S05]  /*7e90*/  BSYNC.RECONVERGENT B0 ;  /* 0x0000000000007941 */ /* 0x000fea0003800200 */
.L_x_127:
[----:B------:R-:W-:Y:S01]  /*7ea0*/  UIADD3 UR4, UPT, UPT, UR39, 0x1, URZ ;  /* 0x0000000127047890 */ /* 0x000fe2000fffe0ff */
[----:B------:R-:W-:Y:S03]  /*7eb0*/  BSSY.RECONVERGENT B0, `(.L_x_129) ;  /* 0x0000008000007945 */ /* 0x000fe60003800200 */
[----:B------:R-:W-:Y:S04]  /*7ec0*/  UISETP.NE.AND UP0, UPT, UR4, 0x3, UPT ;  /* 0x000000030400788c */ /* 0x000fe8000bf05270 */
[----:B------:R-:W-:Y:S02]  /*7ed0*/  UISETP.EQ.XOR UP1, UPT, UR38, 0x3, !UP0 ;  /* 0x000000032600788c */ /* 0x000fe4000c722a70 */
[----:B------:R-:W-:Y:S02]  /*7ee0*/  USEL UR36, UR4, URZ, UP0 ;  /* 0x000000ff04247287 */ /* 0x000fe40008000000 */
[----:B------:R-:W-:Y:S04]  /*7ef0*/  USEL UR5, URZ, 0x1, !UP1 ;  /* 0x00000001ff057887 */ /* 0x000fe8000c800000 */
[----:B------:R-:W-:Y:S01]  /*7f00*/  ULOP3.LUT UR46, UR46, UR5, URZ, 0x3c, !UPT ;  /* 0x000000052e2e7292 */ /* 0x000fe2000f8e3cff */
[----:B------:R-:W-:Y:S11]  /*7f10*/  @P0 BRA `(.L_x_130) ;  /* 0x0000000000040947 */ /* 0x000ff60003800000 */
[----:B------:R-:W-:Y:S04]  /*7f20*/  DEPBAR.LE SB0, 0x1 ;  /* 0x000080400000791a */ /* 0x000fe80000000000 */
.L_x_130:
[----:B------:R-:W-:Y:S05]  /*7f30*/  BSYNC.RECONVERGENT B0 ;  /* 0x0000000000007941 */ /* 0x000fea0003800200 */
.L_x_129:
[----:B------:R-:W-:Y:S01]  /*7f40*/  BAR.SYNC.DEFER_BLOCKING 0x1, 0x80 ;  /* 0x0042000000007b1d */ /* 0x000fe20000010000 */
[----:B------:R-:W-:Y:S01]  /*7f50*/  UISETP.NE.AND UP0, UPT, UR45, -0x2, UPT ;  /* 0xfffffffe2d00788c */ /* 0x000fe2000bf05270 */
[----:B------:R-:W-:Y:S08]  /*7f60*/  IADD3 R31, PT, PT, R31, 0x1, RZ ;  /* 0x000000011f1f7810 */ /* 0x000ff00007ffe0ff */
[----:B------:R-:W-:Y:S05]  /*7f70*/  BRA.U !UP0, `(.L_x_131) ;  /* 0x0000000108287547 */ /* 0x000fea000b800000 */
[----:B------:R-:W-:Y:S01]  /*7f80*/  ISETP.NE.AND P0, PT, R80, RZ, PT ;  /* 0x000000ff5000720c */ /* 0x000fe20003f05270 */
[----:B------:R-:W-:Y:S01]  /*7f90*/  IMAD.U32 R2, RZ, RZ, UR44 ;  /* 0x0000002cff027e24 */ /* 0x000fe2000f8e00ff */
[----:B------:R-:W-:Y:S01]  /*7fa0*/  UIADD3 UR4, UPT, UPT, UR44, 0x1, URZ ;  /* 0x000000012c047890 */ /* 0x000fe2000fffe0ff */
[----:B-1----:R-:W-:Y:S03]  /*7fb0*/  IMAD.U32 R0, RZ, RZ, UR47 ;  /* 0x0000002fff007e24 */ /* 0x002fe6000f8e00ff */
[----:B------:R-:W-:Y:S04]  /*7fc0*/  UISETP.NE.AND UP0, UPT, UR4, 0x3, UPT ;  /* 0x000000030400788c */ /* 0x000fe8000bf05270 */
[----:B------:R-:W-:Y:S03]  /*7fd0*/  USEL UR44, UR4, URZ, UP0 ;  /* 0x000000ff042c7287 */ /* 0x000fe60008000000 */
[----:B------:R-:W-:Y:S05]  /*7fe0*/  @P0 LEA R2, R2, UR37, 0x3 ;  /* 0x0000002502020c11 */ /* 0x000fea000f8e18ff */
[----:B------:R-:W-:Y:S05]  /*7ff0*/  @P0 VIADD R2, R2, 0x58 ;  /* 0x0000005802020836 */ /* 0x000fea0000000000 */
[----:B------:R-:W-:Y:S04]  /*8000*/  @P0 PRMT R0, R0, 0x654, R2 ;  /* 0x0000065400000816 */ /* 0x000fe80000000002 */
[----:B------:R2:W-:Y:S03]  /*8010*/  @P0 SYNCS.ARRIVE.TRANS64.RED.A1T0 RZ, [R0+URZ], RZ ;  /* 0x000000ff00ff09a7 */ /* 0x0005e600081004ff */
.L_x_131:
[----:B------:R-:W-:Y:S01]  /*8020*/  ISETP.NE.AND P2, PT, R77, RZ, PT ;  /* 0x000000ff4d00720c */ /* 0x000fe20003f45270 */
[----:B------:R-:W-:Y:S01]  /*8030*/  UIADD3 UR45, UPT, UPT, UR45, 0x2, URZ ;  /* 0x000000022d2d7890 */ /* 0x000fe2000fffe0ff */
[----:B------:R-:W-:Y:S01]  /*8040*/  ISETP.NE.AND P0, PT, R79, 0x2, PT ;  /* 0x000000024f00780c */ /* 0x000fe20003f05270 */
[----:B-1----:R-:W-:Y:S01]  /*8050*/  IMAD.IADD R15, R29, 0x1, R62 ;  /* 0x000000011d0f7824 */ /* 0x002fe200078e023e */
[----:B------:R-:W-:Y:S01]  /*8060*/  ISETP.NE.AND P1, PT, R31, 0x4, PT ;  /* 0x000000041f00780c */ /* 0x000fe20003f25270 */
[----:B------:R-:W-:Y:S01]  /*8070*/  IMAD.IADD R14, R30, 0x1, R63 ;  /* 0x000000011e0e7824 */ /* 0x000fe200078e023f */
[----:B------:R-:W-:Y:S02]  /*8080*/  SEL R2, RZ, 0x1, P0 ;  /* 0x00000001ff027807 */ /* 0x000fe40000000000 */
[----:B--2---:R-:W-:Y:S02]  /*8090*/  SEL R0, RZ, 0x1, P1 ;  /* 0x00000001ff007807 */ /* 0x004fe40000800000 */
[----:B------:R-:W-:Y:S02]  /*80a0*/  LOP3.LUT R72, R72, R2, RZ, 0x3c, !PT ;  /* 0x0000000248487212 */ /* 0x000fe400078e3cff */
[----:B------:R-:W-:Y:S02]  /*80b0*/  LOP3.LUT R73, R73, R0, RZ, 0x3c, !PT ;  /* 0x0000000049497212 */ /* 0x000fe400078e3cff */
[----:B------:R-:W-:Y:S02]  /*80c0*/  @P2 R2UR UR60, R71 ;  /* 0x00000000473c22ca */ /* 0x000fe400000e0000 */
[----:B------:R-:W-:Y:S02]  /*80d0*/  SEL R79, R79, RZ, P0 ;  /* 0x000000ff4f4f7207 */ /* 0x000fe40000000000 */
[----:B------:R-:W-:Y:S01]  /*80e0*/  SEL R31, R31, RZ, P1 ;  /* 0x000000ff1f1f7207 */ /* 0x000fe20000800000 */
[----:B------:R-:W-:Y:S10]  /*80f0*/  @P2 BRA `(.L_x_132) ;  /* 0xffffffdc00582947 */ /* 0x000ff4000383ffff */
[----:B------:R-:W-:-:S09]  /*8100*/  UISETP.NE.AND UP0, UPT, UR53, URZ, UPT ;  /* 0x000000ff3500728c */ /* 0x000fd2000bf05270 */
[----:B------:R-:W-:Y:S05]  /*8110*/  BRA.U !UP0, `(.L_x_133) ;  /* 0x0000000108487547 */ /* 0x000fea000b800000 */
[----:B------:R-:W1:Y:S02]  /*8120*/  LDCU.64 UR4, c[0x0][0x890] ;  /* 0x00011200ff0477ac */ /* 0x000e640008000a00 */
[----:B-1----:R-:W-:-:S04]  /*8130*/  UISETP.NE.U32.AND UP0, UPT, UR4, URZ, UPT ;  /* 0x000000ff0400728c */ /* 0x002fc8000bf05070 */
[----:B------:R-:W-:-:S09]  /*8140*/  UISETP.NE.AND.EX UP0, UPT, UR5, URZ, UPT, UP0 ;  /* 0x000000ff0500728c */ /* 0x000fd2000bf05300 */
[----:B------:R-:W-:Y:S05]  /*8150*/  BRA.U UP0, `(.L_x_134) ;  /* 0x00000001000c7547 */ /* 0x000fea000b800000 */
[----:B------:R-:W-:-:S13]  /*8160*/  FSETP.NEU.AND P0, PT, R35, RZ, PT ;  /* 0x000000ff2300720b */ /* 0x000fda0003f0d000 */
[----:B------:R-:W-:Y:S05]  /*8170*/  @!P0 EXIT ;  /* 0x000000000000894d */ /* 0x000fea0003800000 */
[----:B------:R-:W-:Y:S05]  /*8180*/  BRA `(.L_x_133) ;  /* 0x00000000002c7947 */ /* 0x000fea0003800000 */
.L_x_134:
[----:B------:R-:W-:Y:S01]  /*8190*/  ISETP.NE.AND P0, PT, R78, RZ, PT ;  /* 0x000000ff4e00720c */ /* 0x000fe20003f05270 */
[----:B------:R-:W-:-:S12]  /*81a0*/  BSSY.RECONVERGENT B0, `(.L_x_133) ;  /* 0x0000009000007945 */ /* 0x000fd80003800200 */
[----:B------:R-:W-:Y:S05]  /*81b0*/  @P0 BRA `(.L_x_135) ;  /* 0x0000000000140947 */ /* 0x000fea0003800000 */
[----:B------:R-:W1:Y:S02]  /*81c0*/  LDCU.64 UR4, c[0x0][0x888] ;  /* 0x00011100ff0477ac */ /* 0x000e640008000a00 */
[----:B-1----:R-:W-:-:S04]  /*81d0*/  ISETP.NE.U32.AND P0, PT, RZ, UR4, PT ;  /* 0x00000004ff007c0c */ /* 0x002fc8000bf05070 */
[----:B------:R-:W-:-:S13]  /*81e0*/  ISETP.NE.AND.EX P0, PT, RZ, UR5, PT, P0 ;  /* 0x00000005ff007c0c */ /* 0x000fda000bf05300 */
[----:B------:R-:W-:Y:S05]  /*81f0*/  @!P0 EXIT ;  /* 0x000000000000894d */ /* 0x000fea0003800000 */
[----:B------:R-:W-:Y:S05]  /*8200*/  BRA `(.L_x_136) ;  /* 0x0000000000087947 */ /* 0x000fea0003800000 */
.L_x_135:
[----:B------:R-:W-:-:S13]  /*8210*/  FSETP.NEU.AND P0, PT, R35, RZ, PT ;  /* 0x000000ff2300720b */ /* 0x000fda0003f0d000 */
[----:B------:R-:W-:Y:S05]  /*8220*/  @!P0 EXIT ;  /* 0x000000000000894d */ /* 0x000fea0003800000 */
.L_x_136:
[----:B------:R-:W-:Y:S05]  /*8230*/  BSYNC.RECONVERGENT B0 ;  /* 0x0000000000007941 */ /* 0x000fea0003800200 */
.L_x_133:
[----:B------:R-:W-:Y:S01]  /*8240*/  ULEA UR4, UR44, UR37, 0x3 ;  /* 0x000000252c047291 */ /* 0x000fe2000f8e18ff */
[----:B------:R-:W-:-:S04]  /*8250*/  DEPBAR.LE SB0, 0x0 ;  /* 0x000080000000791a */ /* 0x000fc80000000000 */
[----:B------:R-:W-:-:S04]  /*8260*/  UIADD3 UR4, UPT, UPT, UR4, 0x58, URZ ;  /* 0x0000005804047890 */ /* 0x000fc8000fffe0ff */
[----:B------:R-:W-:-:S09]  /*8270*/  UPRMT UR4, UR47, 0x654, UR4 ;  /* 0x000006542f047896 */ /* 0x000fd20008000004 */
[----:B------:R-:W-:Y:S01]  /*8280*/  SYNCS.ARRIVE.TRANS64.RED.A1T0 RZ, [UR4], RZ ;  /* 0x000000ffffff79a7 */ /* 0x000fe20008100404 */
[----:B------:R-:W-:Y:S05]  /*8290*/  EXIT ;  /* 0x000000000000794d */ /* 0x000fea0003800000 */
.L_x_24:
[----:B--2---:R2:W4:Y:S02]  /*82a0*/  SYNCS.PHASECHK.TRANS64.TRYWAIT P0, [R2+URZ+0xf0], R3 ;  /* 0x0000f003020075a7 */ /* 0x00452400080011ff */
[----:B----4-:R-:W-:Y:S05]  /*82b0*/  @!P0 NANOSLEEP.SYNCS 0x989680 ;  /* 0x009896800000895d */ /* 0x010fea0003900000 */
[----:B------:R-:W4:Y:S02]  /*82c0*/  @!P0 SYNCS.PHASECHK.TRANS64 P0, [R2+URZ+0xf0], R3 ;  /* 0x0000f003020085a7 */ /* 0x000f2400080010ff */
[----:B----4-:R-:W-:Y:S05]  /*82d0*/  @!P0 BRA `(.L_x_24) ;  /* 0xfffffffc00f08947 */ /* 0x010fea000383ffff */
[----:B------:R-:W-:Y:S05]  /*82e0*/  BRA `(.L_x_137) ;  /* 0xffffff94004c7947 */ /* 0x000fea000383ffff */
.L_x_27:
[----:B------:R-:W-:-:S07]  /*82f0*/  MOV R2, UR7 ;  /* 0x0000000700027c02 */ /* 0x000fce0008000f00 */
.L_x_138:
[----:B-1----:R1:W2:Y:S02]  /*8300*/  SYNCS.PHASECHK.TRANS64.TRYWAIT P0, [R2+URZ+0x20], R4 ;  /* 0x00002004020075a7 */ /* 0x0022a400080011ff */
[----:B--2---:R-:W-:Y:S05]  /*8310*/  @!P0 NANOSLEEP.SYNCS 0x989680 ;  /* 0x009896800000895d */ /* 0x004fea0003900000 */
[----:B------:R-:W2:Y:S02]  /*8320*/  @!P0 SYNCS.PHASECHK.TRANS64 P0, [R2+URZ+0x20], R4 ;  /* 0x00002004020085a7 */ /* 0x000ea400080010ff */
[----:B--2---:R-:W-:Y:S05]  /*8330*/  @!P0 BRA `(.L_x_138) ;  /* 0xfffffffc00f08947 */ /* 0x004fea000383ffff */
[----:B------:R-:W-:Y:S05]  /*8340*/  BRA `(.L_x_26) ;  /* 0xffffff9400b47947 */ /* 0x000fea000383ffff */
.L_x_36:
[----:B------:R-:W-:-:S07]  /*8350*/  MOV R2, UR7 ;  /* 0x0000000700027c02 */ /* 0x000fce0008000f00 */
.L_x_139:
[----:B-1----:R1:W2:Y:S02]  /*8360*/  SYNCS.PHASECHK.TRANS64.TRYWAIT P0, [R2+URZ+0x20], R4 ;  /* 0x00002004020075a7 */ /* 0x0022a400080011ff */
[----:B--2---:R-:W-:Y:S05]  /*8370*/  @!P0 NANOSLEEP.SYNCS 0x989680 ;  /* 0x009896800000895d */ /* 0x004fea0003900000 */
[----:B------:R-:W2:Y:S02]  /*8380*/  @!P0 SYNCS.PHASECHK.TRANS64 P0, [R2+URZ+0x20], R4 ;  /* 0x00002004020085a7 */ /* 0x000ea400080010ff */
[----:B--2---:R-:W-:Y:S05]  /*8390*/  @!P0 BRA `(.L_x_139) ;  /* 0xfffffffc00f08947 */ /* 0x004fea000383ffff */
[----:B------:R-:W-:Y:S05]  /*83a0*/  BRA `(.L_x_35) ;  /* 0xffffff9c00087947 */ /* 0x000fea000383ffff */
.L_x_43:
[----:B-1----:R1:W2:Y:S02]  /*83b0*/  SYNCS.PHASECHK.TRANS64.TRYWAIT P0, [R2+URZ+0x80], R3 ;  /* 0x00008003020075a7 */ /* 0x0022a400080011ff */
[----:B--2---:R-:W-:Y:S05]  /*83c0*/  @!P0 NANOSLEEP.SYNCS 0x989680 ;  /* 0x009896800000895d */ /* 0x004fea0003900000 */
[----:B------:R-:W2:Y:S02]  /*83d0*/  @!P0 SYNCS.PHASECHK.TRANS64 P0, [R2+URZ+0x80], R3 ;  /* 0x00008003020085a7 */ /* 0x000ea400080010ff */
[----:B--2---:R-:W-:Y:S05]  /*83e0*/  @!P0 BRA `(.L_x_43) ;  /* 0xfffffffc00f08947 */ /* 0x004fea000383ffff */
[----:B------:R-:W-:Y:S05]  /*83f0*/  BRA `(.L_x_140) ;  /* 0xffffffa0003c7947 */ /* 0x000fea000383ffff */
.L_x_47:
[----:B---3--:R-:W-:-:S07]  /*8400*/  MOV R0, UR4 ;  /* 0x0000000400007c02 */ /* 0x008fce0008000f00 */
.L_x_141:
[----:B-1----:R1:W2:Y:S02]  /*8410*/  SYNCS.PHASECHK.TRANS64.TRYWAIT P0, [R0+URZ], R2 ;  /* 0x00000002000075a7 */ /* 0x0022a400080011ff */
[----:B--2---:R-:W-:Y:S05]  /*8420*/  @!P0 NANOSLEEP.SYNCS 0x989680 ;  /* 0x009896800000895d */ /* 0x004fea0003900000 */
[----:B------:R-:W2:Y:S02]  /*8430*/  @!P0 SYNCS.PHASECHK.TRANS64 P0, [R0+URZ], R2 ;  /* 0x00000002000085a7 */ /* 0x000ea400080010ff */
[----:B--2---:R-:W-:Y:S05]  /*8440*/  @!P0 BRA `(.L_x_141) ;  /* 0xfffffffc00f08947 */ /* 0x004fea000383ffff */
[----:B------:R-:W-:Y:S05]  /*8450*/  BRA `(.L_x_142) ;  /* 0xffffffa400ac7947 */ /* 0x000fea000383ffff */
.L_x_48:
[----:B---3--:R-:W-:-:S07]  /*8460*/  MOV R0, UR5 ;  /* 0x0000000500007c02 */ /* 0x008fce0008000f00 */
.L_x_143:
[----:B-1----:R1:W2:Y:S02]  /*8470*/  SYNCS.PHASECHK.TRANS64.TRYWAIT P0, [R0+URZ], R3 ;  /* 0x00000003000075a7 */ /* 0x0022a400080011ff */
[----:B--2---:R-:W-:Y:S05]  /*8480*/  @!P0 NANOSLEEP.SYNCS 0x989680 ;  /* 0x009896800000895d */ /* 0x004fea0003900000 */
[----:B------:R-:W2:Y:S02]  /*8490*/  @!P0 SYNCS.PHASECHK.TRANS64 P0, [R0+URZ], R3 ;  /* 0x00000003000085a7 */ /* 0x000ea400080010ff */
[----:B--2---:R-:W-:Y:S05]  /*84a0*/  @!P0 BRA `(.L_x_143) ;  /* 0xfffffffc00f08947 */ /* 0x004fea000383ffff */
[----:B------:R-:W-:Y:S05]  /*84b0*/  BRA `(.L_x_144) ;  /* 0xffffffa400b87947 */ /* 0x000fea000383ffff */
.L_x_49:
[----:B---3--:R-:W-:-:S07]  /*84c0*/  MOV R0, UR5 ;  /* 0x0000000500007c02 */ /* 0x008fce0008000f00 */
.L_x_145:
[----:B-1----:R1:W2:Y:S02]  /*84d0*/  SYNCS.PHASECHK.TRANS64.TRYWAIT P0, [R0+URZ], R3 ;  /* 0x00000003000075a7 */ /* 0x0022a400080011ff */
[----:B--2---:R-:W-:Y:S05]  /*84e0*/  @!P0 NANOSLEEP.SYNCS 0x989680 ;  /* 0x009896800000895d */ /* 0x004fea0003900000 */
[----:B------:R-:W2:Y:S02]  /*84f0*/  @!P0 SYNCS.PHASECHK.TRANS64 P0, [R0+URZ], R3 ;  /* 0x00000003000085a7 */ /* 0x000ea400080010ff */
[----:B--2---:R-:W-:Y:S05]  /*8500*/  @!P0 BRA `(.L_x_145) ;  /* 0xfffffffc00f08947 */ /* 0x004fea000383ffff */
[----:B------:R-:W-:Y:S05]  /*8510*/  BRA `(.L_x_146) ;  /* 0xffffffa400c47947 */ /* 0x000fea000383ffff */
.L_x_52:
[----:B-1----:R1:W2:Y:S02]  /*8520*/  SYNCS.PHASECHK.TRANS64.TRYWAIT P0, [R0+URZ+0xe0], R4 ;  /* 0x0000e004000075a7 */ /* 0x0022a400080011ff */
[----:B--2---:R-:W-:Y:S05]  /*8530*/  @!P0 NANOSLEEP.SYNCS 0x989680 ;  /* 0x009896800000895d */ /* 0x004fea0003900000 */
[----:B------:R-:W2:Y:S02]  /*8540*/  @!P0 SYNCS.PHASECHK.TRANS64 P0, [R0+URZ+0xe0], R4 ;  /* 0x0000e004000085a7 */ /* 0x000ea400080010ff */
[----:B--2---:R-:W-:Y:S05]  /*8550*/  @!P0 BRA `(.L_x_52) ;  /* 0xfffffffc00f08947 */ /* 0x004fea000383ffff */
[----:B------:R-:W-:Y:S05]  /*8560*/  BRA `(.L_x_147) ;  /* 0xffffffa800247947 */ /* 0x000fea000383ffff */
.L_x_53:
[----:B------:R-:W-:-:S07]  /*8570*/  MOV R0, UR4 ;  /* 0x0000000400007c02 */ /* 0x000fce0008000f00 */
.L_x_148:
[----:B-1----:R1:W2:Y:S02]  /*8580*/  SYNCS.PHASECHK.TRANS64.TRYWAIT P0, [R0+URZ+0x90], R5 ;  /* 0x00009005000075a7 */ /* 0x0022a400080011ff */
[----:B--2---:R-:W-:Y:S05]  /*8590*/  @!P0 NANOSLEEP.SYNCS 0x989680 ;  /* 0x009896800000895d */ /* 0x004fea0003900000 */
[----:B------:R-:W2:Y:S02]  /*85a0*/  @!P0 SYNCS.PHASECHK.TRANS64 P0, [R0+URZ+0x90], R5 ;  /* 0x00009005000085a7 */ /* 0x000ea400080010ff */
[----:B--2---:R-:W-:Y:S05]  /*85b0*/  @!P0 BRA `(.L_x_148) ;  /* 0xfffffffc00f08947 */ /* 0x004fea000383ffff */
[----:B------:R-:W-:Y:S05]  /*85c0*/  BRA `(.L_x_149) ;  /* 0xffffffa800347947 */ /* 0x000fea000383ffff */
.L_x_54:
[----:B-1----:R1:W2:Y:S02]  /*85d0*/  SYNCS.PHASECHK.TRANS64.TRYWAIT P1, [R0+URZ+0x80], R4 ;  /* 0x00008004000075a7 */ /* 0x0022a400080211ff */
[----:B--2---:R-:W-:Y:S05]  /*85e0*/  @!P1 NANOSLEEP.SYNCS 0x989680 ;  /* 0x009896800000995d */ /* 0x004fea0003900000 */
[----:B------:R-:W2:Y:S02]  /*85f0*/  @!P1 SYNCS.PHASECHK.TRANS64 P1, [R0+URZ+0x80], R4 ;  /* 0x00008004000095a7 */ /* 0x000ea400080210ff */
[----:B--2---:R-:W-:Y:S05]  /*8600*/  @!P1 BRA `(.L_x_54) ;  /* 0xfffffffc00f09947 */ /* 0x004fea000383ffff */
[----:B------:R-:W-:Y:S05]  /*8610*/  BRA `(.L_x_150) ;  /* 0xffffffa800647947 */ /* 0x000fea000383ffff */
.L_x_57:
[----:B------:R-:W-:-:S07]  /*8620*/  MOV R0, UR4 ;  /* 0x0000000400007c02 */ /* 0x000fce0008000f00 */
.L_x_151:
[----:B-1----:R1:W2:Y:S02]  /*8630*/  SYNCS.PHASECHK.TRANS64.TRYWAIT P0, [R0+URZ+0x90], R2 ;  /* 0x00009002000075a7 */ /* 0x0022a400080011ff */
[----:B--2---:R-:W-:Y:S05]  /*8640*/  @!P0 NANOSLEEP.SYNCS 0x989680 ;  /* 0x009896800000895d */ /* 0x004fea0003900000 */
[----:B------:R-:W2:Y:S02]  /*8650*/  @!P0 SYNCS.PHASECHK.TRANS64 P0, [R0+URZ+0x90], R2 ;  /* 0x00009002000085a7 */ /* 0x000ea400080010ff */
[----:B--2---:R-:W-:Y:S05]  /*8660*/  @!P0 BRA `(.L_x_151) ;  /* 0xfffffffc00f08947 */ /* 0x004fea000383ffff */
[----:B------:R-:W-:Y:S05]  /*8670*/  BRA `(.L_x_56) ;  /* 0xffffffa800b87947 */ /* 0x000fea000383ffff */
.L_x_66:
[----:B-1----:R-:W-:-:S04]  /*8680*/  MOV R4, UR5 ;  /* 0x0000000500047c02 */ /* 0x002fc80008000f00 */
[----:B------:R1:W2:Y:S03]  /*8690*/  SYNCS.PHASECHK.TRANS64.TRYWAIT P0, [R4+URZ+0x8], R5 ;  /* 0x00000805040075a7 */ /* 0x0002a600080011ff */
[----:B--2---:R-:W-:Y:S05]  /*86a0*/  @!P0 NANOSLEEP.SYNCS 0x989680 ;  /* 0x009896800000895d */ /* 0x004fea0003900000 */
[----:B------:R-:W2:Y:S02]  /*86b0*/  @!P0 SYNCS.PHASECHK.TRANS64 P0, [R4+URZ+0x8], R5 ;  /* 0x00000805040085a7 */ /* 0x000ea400080010ff */
[----:B--2---:R-:W-:Y:S05]  /*86c0*/  @!P0 BRA `(.L_x_66) ;  /* 0xfffffffc00ec8947 */ /* 0x004fea000383ffff */
[----:B------:R-:W-:Y:S05]  /*86d0*/  BRA `(.L_x_65) ;  /* 0xffffffac00747947 */ /* 0x000fea000383ffff */
.L_x_68:
[----:B------:R-:W-:Y:S01]  /*86e0*/  BSSY B0, `(.L_x_152) ;  /* 0x0000006000007945 */ /* 0x000fe20003800000 */
[----:B------:R-:W-:-:S07]  /*86f0*/  MOV R15, 0xffffffff ;  /* 0xffffffff000f7802 */ /* 0x000fce0000000f00 */
[----:B-1---5:R-:W-:Y:S05]  /*8700*/  WARPSYNC.COLLECTIVE R15, `(.L_x_153) ;  /* 0x000000000f0c7348 */ /* 0x022fea0003c00000 */
[----:B------:R-:W-:Y:S02]  /*8710*/  ELECT P6, UR79, PT ;  /* 0x00000000004f782f */ /* 0x000fe400038c0000 */
[----:B------:R-:W-:Y:S01]  /*8720*/  MOV R14, UR79 ;  /* 0x0000004f000e7c02 */ /* 0x000fe20008000f00 */
[----:B-1---5:R-:W-:Y:S10]  /*8730*/  ENDCOLLECTIVE ;  /* 0x000000000000791b */ /* 0x022ff40003800000 */
.L_x_153:
[----:B------:R-:W-:Y:S05]  /*8740*/  BSYNC B0 ;  /* 0x0000000000007941 */ /* 0x000fea0003800000 */
.L_x_152:
[----:B------:R-:W-:Y:S05]  /*8750*/  BRA `(.L_x_154) ;  /* 0xffffffac00a87947 */ /* 0x000fea000383ffff */
.L_x_70:
[----:B-1----:R-:W-:-:S04]  /*8760*/  MOV R2, UR5 ;  /* 0x0000000500027c02 */ /* 0x002fc80008000f00 */
[----:B------:R1:W2:Y:S03]  /*8770*/  SYNCS.PHASECHK.TRANS64.TRYWAIT P0, [R2+URZ+0x8], R3 ;  /* 0x00000803020075a7 */ /* 0x0002a600080011ff */
[----:B--2---:R-:W-:Y:S05]  /*8780*/  @!P0 NANOSLEEP.SYNCS 0x989680 ;  /* 0x009896800000895d */ /* 0x004fea0003900000 */
[----:B------:R-:W2:Y:S02]  /*8790*/  @!P0 SYNCS.PHASECHK.TRANS64 P0, [R2+URZ+0x8], R3 ;  /* 0x00000803020085a7 */ /* 0x000ea400080010ff */
[----:B--2---:R-:W-:Y:S05]  /*87a0*/  @!P0 BRA `(.L_x_70) ;  /* 0xfffffffc00ec8947 */ /* 0x004fea000383ffff */
[----:B------:R-:W-:Y:S05]  /*87b0*/  BRA `(.L_x_69) ;  /* 0xffffffac00ac7947 */ /* 0x000fea000383ffff */
.L_x_71:
[----:B-1----:R1:W2:Y:S02]  /*87c0*/  SYNCS.PHASECHK.TRANS64.TRYWAIT P0, [R0+URZ+0x80], R4 ;  /* 0x00008004000075a7 */ /* 0x0022a400080011ff */
[----:B--2---:R-:W-:Y:S05]  /*87d0*/  @!P0 NANOSLEEP.SYNCS 0x989680 ;  /* 0x009896800000895d */ /* 0x004fea0003900000 */
[----:B------:R-:W2:Y:S02]  /*87e0*/  @!P0 SYNCS.PHASECHK.TRANS64 P0, [R0+URZ+0x80], R4 ;  /* 0x00008004000085a7 */ /* 0x000ea400080010ff */
[----:B--2---:R-:W-:Y:S05]  /*87f0*/  @!P0 BRA `(.L_x_71) ;  /* 0xfffffffc00f08947 */ /* 0x004fea000383ffff */
[----:B------:R-:W-:Y:S05]  /*8800*/  BRA `(.L_x_155) ;  /* 0xffffffb000bc7947 */ /* 0x000fea000383ffff */
.L_x_73:
[----:B------:R-:W-:-:S13]  /*8810*/  R2UR UR4, R4 ;  /* 0x00000000040472ca */ /* 0x000fda00000e0000 */
[----:B------:R-:W-:-:S07]  /*8820*/  MOV R0, UR4 ;  /* 0x0000000400007c02 */ /* 0x000fce0008000f00 */
.L_x_156:
[----:B-1----:R1:W2:Y:S02]  /*8830*/  SYNCS.PHASECHK.TRANS64.TRYWAIT P0, [R0+URZ+0xc0], R5 ;  /* 0x0000c005000075a7 */ /* 0x0022a400080011ff */
[----:B--2---:R-:W-:Y:S05]  /*8840*/  @!P0 NANOSLEEP.SYNCS 0x989680 ;  /* 0x009896800000895d */ /* 0x004fea0003900000 */
[----:B------:R-:W2:Y:S02]  /*8850*/  @!P0 SYNCS.PHASECHK.TRANS64 P0, [R0+URZ+0xc0], R5 ;  /* 0x0000c005000085a7 */ /* 0x000ea400080010ff */
[----:B--2---:R-:W-:Y:S05]  /*8860*/  @!P0 BRA `(.L_x_156) ;  /* 0xfffffffc00f08947 */ /* 0x004fea000383ffff */
[----:B------:R-:W-:Y:S05]  /*8870*/  BRA `(.L_x_157) ;  /* 0xffffffb400107947 */ /* 0x000fea000383ffff */
.L_x_76:
[----:B------:R-:W-:Y:S07]  /*8880*/  MOV R0, UR5 ;  /* 0x0000000500007c02 */ /* 0x000fee0008000f00 */
.L_x_158:
[----:B-1----:R1:W2:Y:S02]  /*8890*/  SYNCS.PHASECHK.TRANS64.TRYWAIT P0, [R0+URZ], R5 ;  /* 0x00000005000075a7 */ /* 0x0022a400080011ff */
[----:B--2---:R-:W-:Y:S05]  /*88a0*/  @!P0 NANOSLEEP.SYNCS 0x989680 ;  /* 0x009896800000895d */ /* 0x004fea0003900000 */
[----:B------:R-:W2:Y:S02]  /*88b0*/  @!P0 SYNCS.PHASECHK.TRANS64 P0, [R0+URZ], R5 ;  /* 0x00000005000085a7 */ /* 0x000ea400080010ff */
[----:B--2---:R-:W-:Y:S05]  /*88c0*/  @!P0 BRA `(.L_x_158) ;  /* 0xfffffffc00f08947 */ /* 0x004fea000383ffff */
[----:B------:R-:W-:Y:S05]  /*88d0*/  BRA `(.L_x_75) ;  /* 0xffffffb400287947 */ /* 0x000fea000383ffff */
.L_x_80:
[----:B-1----:R-:W-:-:S07]  /*88e0*/  MOV R0, UR4 ;  /* 0x0000000400007c02 */ /* 0x002fce0008000f00 */
.L_x_159:
[----:B-1----:R1:W2:Y:S02]  /*88f0*/  SYNCS.PHASECHK.TRANS64.TRYWAIT P0, [R0+URZ], R3 ;  /* 0x00000003000075a7 */ /* 0x0022a400080011ff */
[----:B--2---:R-:W-:Y:S05]  /*8900*/  @!P0 NANOSLEEP.SYNCS 0x989680 ;  /* 0x009896800000895d */ /* 0x004fea0003900000 */
[----:B------:R-:W2:Y:S02]  /*8910*/  @!P0 SYNCS.PHASECHK.TRANS64 P0, [R0+URZ], R3 ;  /* 0x00000003000085a7 */ /* 0x000ea400080010ff */
[----:B--2---:R-:W-:Y:S05]  /*8920*/  @!P0 BRA `(.L_x_159) ;  /* 0xfffffffc00f08947 */ /* 0x004fea000383ffff */
[----:B------:R-:W-:Y:S05]  /*8930*/  BRA `(.L_x_160) ;  /* 0xffffffbc00407947 */ /* 0x000fea000383ffff */
.L_x_81:
[----:B------:R-:W-:-:S07]  /*8940*/  MOV R0, UR5 ;  /* 0x0000000500007c02 */ /* 0x000fce0008000f00 */
.L_x_161:
[----:B-1----:R1:W2:Y:S02]  /*8950*/  SYNCS.PHASECHK.TRANS64.TRYWAIT P0, [R0+URZ], R3 ;  /* 0x00000003000075a7 */ /* 0x0022a400080011ff */
[----:B--2---:R-:W-:Y:S05]  /*8960*/  @!P0 NANOSLEEP.SYNCS 0x989680 ;  /* 0x009896800000895d */ /* 0x004fea0003900000 */
[----:B------:R-:W2:Y:S02]  /*8970*/  @!P0 SYNCS.PHASECHK.TRANS64 P0, [R0+URZ], R3 ;  /* 0x00000003000085a7 */ /* 0x000ea400080010ff */
[----:B--2---:R-:W-:Y:S05]  /*8980*/  @!P0 BRA `(.L_x_161) ;  /* 0xfffffffc00f08947 */ /* 0x004fea000383ffff */
[----:B------:R-:W-:Y:S05]  /*8990*/  BRA `(.L_x_162) ;  /* 0xffffffbc00507947 */ /* 0x000fea000383ffff */
.L_x_82:
[----:B------:R-:W-:-:S07]  /*89a0*/  MOV R0, UR5 ;  /* 0x0000000500007c02 */ /* 0x000fce0008000f00 */
.L_x_163:
[----:B-1----:R1:W2:Y:S02]  /*89b0*/  SYNCS.PHASECHK.TRANS64.TRYWAIT P0, [R0+URZ], R3 ;  /* 0x00000003000075a7 */ /* 0x0022a400080011ff */
[----:B--2---:R-:W-:Y:S05]  /*89c0*/  @!P0 NANOSLEEP.SYNCS 0x989680 ;  /* 0x009896800000895d */ /* 0x004fea0003900000 */
[----:B------:R-:W2:Y:S02]  /*89d0*/  @!P0 SYNCS.PHASECHK.TRANS64 P0, [R0+URZ], R3 ;  /* 0x00000003000085a7 */ /* 0x000ea400080010ff */
[----:B--2---:R-:W-:Y:S05]  /*89e0*/  @!P0 BRA `(.L_x_163) ;  /* 0xfffffffc00f08947 */ /* 0x004fea000383ffff */
[----:B------:R-:W-:Y:S05]  /*89f0*/  BRA `(.L_x_164) ;  /* 0xffffffbc005c7947 */ /* 0x000fea000383ffff */
.L_x_85:
[----:B------:R-:W-:-:S07]  /*8a00*/  MOV R0, UR62 ;  /* 0x0000003e00007c02 */ /* 0x000fce0008000f00 */
.L_x_165:
[----:B-1----:R1:W2:Y:S02]  /*8a10*/  SYNCS.PHASECHK.TRANS64.TRYWAIT P1, [R0+URZ+0x100], R2 ;  /* 0x00010002000075a7 */ /* 0x0022a400080211ff */
[----:B--2---:R-:W-:Y:S05]  /*8a20*/  @!P1 NANOSLEEP.SYNCS 0x989680 ;  /* 0x009896800000995d */ /* 0x004fea0003900000 */
[----:B------:R-:W2:Y:S02]  /*8a30*/  @!P1 SYNCS.PHASECHK.TRANS64 P1, [R0+URZ+0x100], R2 ;  /* 0x00010002000095a7 */ /* 0x000ea400080210ff */
[----:B--2---:R-:W-:Y:S05]  /*8a40*/  @!P1 BRA `(.L_x_165) ;  /* 0xfffffffc00f09947 */ /* 0x004fea000383ffff */
[----:B------:R-:W-:Y:S05]  /*8a50*/  BRA `(.L_x_166) ;  /* 0xffffffbc00ac7947 */ /* 0x000fea000383ffff */
.L_x_90:
[----:B--2---:R2:W4:Y:S02]  /*8a60*/  SYNCS.PHASECHK.TRANS64.TRYWAIT P0, [R0+URZ+0x80], R2 ;  /* 0x00008002000075a7 */ /* 0x00452400080011ff */
[----:B----4-:R-:W-:Y:S05]  /*8a70*/  @!P0 NANOSLEEP.SYNCS 0x989680 ;  /* 0x009896800000895d */ /* 0x010fea0003900000 */
[----:B------:R-:W4:Y:S02]  /*8a80*/  @!P0 SYNCS.PHASECHK.TRANS64 P0, [R0+URZ+0x80], R2 ;  /* 0x00008002000085a7 */ /* 0x000f2400080010ff */
[----:B----4-:R-:W-:Y:S05]  /*8a90*/  @!P0 BRA `(.L_x_90) ;  /* 0xfffffffc00f08947 */ /* 0x010fea000383ffff */
[----:B------:R-:W-:Y:S05]  /*8aa0*/  BRA `(.L_x_167) ;  /* 0xffffffc000b47947 */ /* 0x000fea000383ffff */
.L_x_93:
[----:B------:R-:W-:Y:S07]  /*8ab0*/  MOV R0, UR7 ;  /* 0x0000000700007c02 */ /* 0x000fee0008000f00 */
.L_x_168:
[----:B--2---:R2:W4:Y:S02]  /*8ac0*/  SYNCS.PHASECHK.TRANS64.TRYWAIT P0, [R0+URZ+0x78], R2 ;  /* 0x00007802000075a7 */ /* 0x00452400080011ff */
[----:B----4-:R-:W-:Y:S05]  /*8ad0*/  @!P0 NANOSLEEP.SYNCS 0x989680 ;  /* 0x009896800000895d */ /* 0x010fea0003900000 */
[----:B------:R-:W4:Y:S02]  /*8ae0*/  @!P0 SYNCS.PHASECHK.TRANS64 P0, [R0+URZ+0x78], R2 ;  /* 0x00007802000085a7 */ /* 0x000f2400080010ff */
[----:B----4-:R-:W-:Y:S05]  /*8af0*/  @!P0 BRA `(.L_x_168) ;  /* 0xfffffffc00f08947 */ /* 0x010fea000383ffff */
[----:B------:R-:W-:Y:S05]  /*8b00*/  BRA `(.L_x_92) ;  /* 0xffffffc400947947 */ /* 0x000fea000383ffff */
.L_x_96:
[----:B------:R-:W-:Y:S07]  /*8b10*/  MOV R0, UR4 ;  /* 0x0000000400007c02 */ /* 0x000fee0008000f00 */
.L_x_169:
[----:B-1----:R1:W2:Y:S02]  /*8b20*/  SYNCS.PHASECHK.TRANS64.TRYWAIT P0, [R0+URZ+0x58], R9 ;  /* 0x00005809000075a7 */ /* 0x0022a400080011ff */
[----:B--2---:R-:W-:Y:S05]  /*8b30*/  @!P0 NANOSLEEP.SYNCS 0x989680 ;  /* 0x009896800000895d */ /* 0x004fea0003900000 */
[----:B------:R-:W2:Y:S02]  /*8b40*/  @!P0 SYNCS.PHASECHK.TRANS64 P0, [R0+URZ+0x58], R9 ;  /* 0x00005809000085a7 */ /* 0x000ea400080010ff */
[----:B--2---:R-:W-:Y:S05]  /*8b50*/  @!P0 BRA `(.L_x_169) ;  /* 0xfffffffc00f08947 */ /* 0x004fea000383ffff */
[----:B------:R-:W-:Y:S05]  /*8b60*/  BRA `(.L_x_170) ;  /* 0xffffffc8000c7947 */ /* 0x000fea000383ffff */
.L_x_97:
[----:B------:R-:W-:Y:S07]  /*8b70*/  MOV R0, UR6 ;  /* 0x0000000600007c02 */ /* 0x000fee0008000f00 */
.L_x_171:
[----:B-1----:R1:W2:Y:S02]  /*8b80*/  SYNCS.PHASECHK.TRANS64.TRYWAIT P0, [R0+URZ+0x58], R14 ;  /* 0x0000580e000075a7 */ /* 0x0022a400080011ff */
[----:B--2---:R-:W-:Y:S05]  /*8b90*/  @!P0 NANOSLEEP.SYNCS 0x989680 ;  /* 0x009896800000895d */ /* 0x004fea0003900000 */
[----:B------:R-:W2:Y:S02]  /*8ba0*/  @!P0 SYNCS.PHASECHK.TRANS64 P0, [R0+URZ+0x58], R14 ;  /* 0x0000580e000085a7 */ /* 0x000ea400080010ff */
[----:B--2---:R-:W-:Y:S05]  /*8bb0*/  @!P0 BRA `(.L_x_171) ;  /* 0xfffffffc00f08947 */ /* 0x004fea000383ffff */
[----:B------:R-:W-:Y:S05]  /*8bc0*/  BRA `(.L_x_172) ;  /* 0xffffffc800c87947 */ /* 0x000fea000383ffff */
.L_x_99:
[----:B------:R-:W-:-:S07]  /*8bd0*/  MOV R0, UR4 ;  /* 0x0000000400007c02 */ /* 0x000fce0008000f00 */
.L_x_173:
[----:B-1----:R1:W4:Y:S02]  /*8be0*/  SYNCS.PHASECHK.TRANS64.TRYWAIT P0, [R0+URZ], R2 ;  /* 0x00000002000075a7 */ /* 0x00232400080011ff */
[----:B----4-:R-:W-:Y:S05]  /*8bf0*/  @!P0 NANOSLEEP.SYNCS 0x989680 ;  /* 0x009896800000895d */ /* 0x010fea0003900000 */
[----:B------:R-:W4:Y:S02]  /*8c00*/  @!P0 SYNCS.PHASECHK.TRANS64 P0, [R0+URZ], R2 ;  /* 0x00000002000085a7 */ /* 0x000f2400080010ff */
[----:B----4-:R-:W-:Y:S05]  /*8c10*/  @!P0 BRA `(.L_x_173) ;  /* 0xfffffffc00f08947 */ /* 0x010fea000383ffff */
[----:B------:R-:W-:Y:S05]  /*8c20*/  BRA `(.L_x_174) ;  /* 0xffffffcc00707947 */ /* 0x000fea000383ffff */
.L_x_100:
[----:B------:R-:W-:-:S07]  /*8c30*/  MOV R0, UR5 ;  /* 0x0000000500007c02 */ /* 0x000fce0008000f00 */
.L_x_175:
[----:B-1----:R1:W4:Y:S02]  /*8c40*/  SYNCS.PHASECHK.TRANS64.TRYWAIT P0, [R0+URZ], R2 ;  /* 0x00000002000075a7 */ /* 0x00232400080011ff */
[----:B----4-:R-:W-:Y:S05]  /*8c50*/  @!P0 NANOSLEEP.SYNCS 0x989680 ;  /* 0x009896800000895d */ /* 0x010fea0003900000 */
[----:B------:R-:W4:Y:S02]  /*8c60*/  @!P0 SYNCS.PHASECHK.TRANS64 P0, [R0+URZ], R2 ;  /* 0x00000002000085a7 */ /* 0x000f2400080010ff */
[----:B----4-:R-:W-:Y:S05]  /*8c70*/  @!P0 BRA `(.L_x_175) ;  /* 0xfffffffc00f08947 */ /* 0x010fea000383ffff */
[----:B------:R-:W-:Y:S05]  /*8c80*/  BRA `(.L_x_176) ;  /* 0xffffffcc007c7947 */ /* 0x000fea000383ffff */
.L_x_102:
[----:B--2---:R2:W3:Y:S02]  /*8c90*/  SYNCS.PHASECHK.TRANS64.TRYWAIT P0, [R0+URZ+0x80], R2 ;  /* 0x00008002000075a7 */ /* 0x0044e400080011ff */
[----:B---3--:R-:W-:Y:S05]  /*8ca0*/  @!P0 NANOSLEEP.SYNCS 0x989680 ;  /* 0x009896800000895d */ /* 0x008fea0003900000 */
[----:B------:R-:W3:Y:S02]  /*8cb0*/  @!P0 SYNCS.PHASECHK.TRANS64 P0, [R0+URZ+0x80], R2 ;  /* 0x00008002000085a7 */ /* 0x000ee400080010ff */
[----:B---3--:R-:W-:Y:S05]  /*8cc0*/  @!P0 BRA `(.L_x_102) ;  /* 0xfffffffc00f08947 */ /* 0x008fea000383ffff */
[----:B------:R-:W-:Y:S05]  /*8cd0*/  BRA `(.L_x_177) ;  /* 0xffffffd000747947 */ /* 0x000fea000383ffff */
.L_x_112:
[----:B-1----:R1:W3:Y:S02]  /*8ce0*/  SYNCS.PHASECHK.TRANS64.TRYWAIT P1, [R0+URZ+0x40], R3 ;  /* 0x00004003000075a7 */ /* 0x0022e400080211ff */
[----:B---3--:R-:W-:Y:S05]  /*8cf0*/  @!P1 NANOSLEEP.SYNCS 0x989680 ;  /* 0x009896800000995d */ /* 0x008fea0003900000 */
[----:B------:R-:W3:Y:S02]  /*8d00*/  @!P1 SYNCS.PHASECHK.TRANS64 P1, [R0+URZ+0x40], R3 ;  /* 0x00004003000095a7 */ /* 0x000ee400080210ff */
[----:B---3--:R-:W-:Y:S05]  /*8d10*/  @!P1 BRA `(.L_x_112) ;  /* 0xfffffffc00f09947 */ /* 0x008fea000383ffff */
[----:B------:R-:W-:Y:S05]  /*8d20*/  BRA `(.L_x_111) ;  /* 0xffffffdc00a47947 */ /* 0x000fea000383ffff */
.L_x_114:
[----:B-1----:R1:W4:Y:S02]  /*8d30*/  SYNCS.PHASECHK.TRANS64.TRYWAIT P0, [R81+URZ+0xa0], R2 ;  /* 0x0000a002510075a7 */ /* 0x00232400080011ff */
[----:B----4-:R-:W-:Y:S05]  /*8d40*/  @!P0 NANOSLEEP.SYNCS 0x989680 ;  /* 0x009896800000895d */ /* 0x010fea0003900000 */
[----:B------:R-:W4:Y:S02]  /*8d50*/  @!P0 SYNCS.PHASECHK.TRANS64 P0, [R81+URZ+0xa0], R2 ;  /* 0x0000a002510085a7 */ /* 0x000f2400080010ff */
[----:B----4-:R-:W-:Y:S05]  /*8d60*/  @!P0 BRA `(.L_x_114) ;  /* 0xfffffffc00f08947 */ /* 0x010fea000383ffff */
[----:B------:R-:W-:Y:S05]  /*8d70*/  BRA `(.L_x_113) ;  /* 0xffffffdc00dc7947 */ /* 0x000fea000383ffff */
.L_x_125:
[----:B-1----:R1:W2:Y:S02]  /*8d80*/  SYNCS.PHASECHK.TRANS64.TRYWAIT P0, [R2+URZ+0x40], R91 ;  /* 0x0000405b020075a7 */ /* 0x0022a400080011ff */
[----:B--2---:R-:W-:Y:S05]  /*8d90*/  @!P0 NANOSLEEP.SYNCS 0x989680 ;  /* 0x009896800000895d */ /* 0x004fea0003900000 */
[----:B------:R-:W2:Y:S02]  /*8da0*/  @!P0 SYNCS.PHASECHK.TRANS64 P0, [R2+URZ+0x40], R91 ;  /* 0x0000405b020085a7 */ /* 0x000ea400080010ff */
[----:B--2---:R-:W-:Y:S05]  /*8db0*/  @!P0 BRA `(.L_x_125) ;  /* 0xfffffffc00f08947 */ /* 0x004fea000383ffff */
[----:B------:R-:W-:Y:S05]  /*8dc0*/  BRA `(.L_x_124) ;  /* 0xffffffe8001c7947 */ /* 0x000fea000383ffff */
        .weak           $__internal_0_$__cuda_sm10x_tcgen05_guardrail_trap_col_being_dealloced_not_returned_by_alloc
        .type           $__internal_0_$__cuda_sm10x_tcgen05_guardrail_trap_col_being_dealloced_not_returned_by_alloc,@function
        .size           $__internal_0_$__cuda_sm10x_tcgen05_guardrail_trap_col_being_dealloced_not_returned_by_alloc,($__internal_1_$__cuda_sm10x_tcgen05_guardrail_trap_phase_invalid_during_alloc - $__internal_0_$__cuda_sm10x_tcgen05_guardrail_trap_col_being_dealloced_not_returned_by_alloc)
$__internal_0_$__cuda_sm10x_tcgen05_guardrail_trap_col_being_dealloced_not_returned_by_alloc:
[----:B------:R-:W-:Y:S05]  /*8dd0*/  BPT.TRAP 0x1 ;  /* 0x000000040000795c */ /* 0x000fea0000300000 */
[----:B------:R-:W-:-:S04]  /*8de0*/  HFMA2 R3, -RZ, RZ, 0, 0 ;  /* 0x00000000ff037431 */ /* 0x000fc800000001ff */
[----:B------:R-:W-:Y:S05]  /*8df0*/  RET.REL.NODEC R2 `(_ZN7cutlass13device_kernelINS_4gemm6kernel13GemmUniversalIN4cute5tupleIJiiiiEEENS1_10collective13CollectiveMmaINS1_35MainloopSm100TmaUmmaWarpSpecializedILi4ELi2ELi4ENS5_IJNS4_1CILi2EEENSA_ILi1EEESC_EEEEENS5_IJNSA_ILi128EEENSA_ILi64EEESF_EEENS_10tfloat32_tENS5_IJlSC_lEEESI_SJ_NS4_8TiledMMAINS4_8MMA_AtomIJNS4_23SM100_MMA_TF32_2x1SM_SSISI_SI_fLi128ELi64ELNS4_4UMMA5MajorE0ELSO_0ELNSN_7ScaleInE0ELSP_0EEEEEENS4_6LayoutINS5_IJSC_SC_SC_EEENS5_IJNSA_ILi0EEESU_SU_EEEEENS5_IJNS4_10UnderscoreESX_SX_EEEEENS4_18SM100_TMA_2SM_LOADENS4_14ComposedLayoutINS4_7SwizzleILi3ELi4ELi3EEENS4_18smem_ptr_flag_bitsILi32EEENSS_INS5_IJNSA_ILi8EEENSA_ILi32EEEEEENS5_IJS17_SC_EEEEEEEvNS4_8identityES10_S1B_vS1C_EENS_8epilogue10collective18CollectiveEpilogueINS1E_23Sm100TmaWarpSpecializedILi3ELi2ELi16ELb1ELb0EEEJNS5_IJSG_SG_SF_EEENS5_IJNSS_ISG_SC_EENSS_INS5_IJNSA_ILi16EEESB_EEENS5_IJSC_S17_EEEEEEEESI_SJ_SI_SJ_NS1E_6fusion15FusionCallbacksIS1I_NS1Q_17LinearCombinationISI_fSI_fLNS_15FloatRoundStyleE2EEES1J_S1P_JEEENS4_5SM1004TMEM4LOAD26SM100_TMEM_LOAD_32dp32b16xENS4_13SM90_TMA_LOADENS11_INS12_ILi2ELi4ELi3EEES15_NSS_INS5_IJS16_S1L_EEENS5_IJS1L_SC_EEEEEEENS4_39AutoVectorizingCopyWithAssumedAlignmentILi128EEENS4_14SM90_TMA_STOREES25_S27_S27_EEEvvEEEEvNT_6ParamsE) ;  /* 0xffffff7002807950 */ /* 0x000fea0003c3ffff */
        .weak           $__internal_1_$__cuda_sm10x_tcgen05_guardrail_trap_phase_invalid_during_alloc
        .type           $__internal_1_$__cuda_sm10x_tcgen05_guardrail_trap_phase_invalid_during_alloc,@function
        .size           $__internal_1_$__cuda_sm10x_tcgen05_guardrail_trap_phase_invalid_during_alloc,($__internal_2_$__cuda_sm10x_tcgen05_guardrail_trap_unallocated_columns_being_dealloced - $__internal_1_$__cuda_sm10x_tcgen05_guardrail_trap_phase_invalid_during_alloc)
$__internal_1_$__cuda_sm10x_tcgen05_guardrail_trap_phase_invalid_during_alloc:
[----:B------:R-:W-:Y:S05]  /*8e00*/  BPT.TRAP 0x1 ;  /* 0x000000040000795c */ /* 0x000fea0000300000 */
[----:B------:R-:W-:-:S04]  /*8e10*/  MOV R3, 0x0 ;  /* 0x0000000000037802 */ /* 0x000fc80000000f00 */
[----:B------:R-:W-:Y:S05]  /*8e20*/  RET.REL.NODEC R2 `(_ZN7cutlass13device_kernelINS_4gemm6kernel13GemmUniversalIN4cute5tupleIJiiiiEEENS1_10collective13CollectiveMmaINS1_35MainloopSm100TmaUmmaWarpSpecializedILi4ELi2ELi4ENS5_IJNS4_1CILi2EEENSA_ILi1EEESC_EEEEENS5_IJNSA_ILi128EEENSA_ILi64EEESF_EEENS_10tfloat32_tENS5_IJlSC_lEEESI_SJ_NS4_8TiledMMAINS4_8MMA_AtomIJNS4_23SM100_MMA_TF32_2x1SM_SSISI_SI_fLi128ELi64ELNS4_4UMMA5MajorE0ELSO_0ELNSN_7ScaleInE0ELSP_0EEEEEENS4_6LayoutINS5_IJSC_SC_SC_EEENS5_IJNSA_ILi0EEESU_SU_EEEEENS5_IJNS4_10UnderscoreESX_SX_EEEEENS4_18SM100_TMA_2SM_LOADENS4_14ComposedLayoutINS4_7SwizzleILi3ELi4ELi3EEENS4_18smem_ptr_flag_bitsILi32EEENSS_INS5_IJNSA_ILi8EEENSA_ILi32EEEEEENS5_IJS17_SC_EEEEEEEvNS4_8identityES10_S1B_vS1C_EENS_8epilogue10collective18CollectiveEpilogueINS1E_23Sm100TmaWarpSpecializedILi3ELi2ELi16ELb1ELb0EEEJNS5_IJSG_SG_SF_EEENS5_IJNSS_ISG_SC_EENSS_INS5_IJNSA_ILi16EEESB_EEENS5_IJSC_S17_EEEEEEEESI_SJ_SI_SJ_NS1E_6fusion15FusionCallbacksIS1I_NS1Q_17LinearCombinationISI_fSI_fLNS_15FloatRoundStyleE2EEES1J_S1P_JEEENS4_5SM1004TMEM4LOAD26SM100_TMEM_LOAD_32dp32b16xENS4_13SM90_TMA_LOADENS11_INS12_ILi2ELi4ELi3EEES15_NSS_INS5_IJS16_S1L_EEENS5_IJS1L_SC_EEEEEEENS4_39AutoVectorizingCopyWithAssumedAlignmentILi128EEENS4_14SM90_TMA_STOREES25_S27_S27_EEEvvEEEEvNT_6ParamsE) ;  /* 0xffffff7002747950 */ /* 0x000fea0003c3ffff */
        .weak           $__internal_2_$__cuda_sm10x_tcgen05_guardrail_trap_unallocated_columns_being_dealloced
        .type           $__internal_2_$__cuda_sm10x_tcgen05_guardrail_trap_unallocated_columns_being_dealloced,@function
        .size           $__internal_2_$__cuda_sm10x_tcgen05_guardrail_trap_unallocated_columns_being_dealloced,(.L_x_179 - $__internal_2_$__cuda_sm10x_tcgen05_guardrail_trap_unallocated_columns_being_dealloced)
$__internal_2_$__cuda_sm10x_tcgen05_guardrail_trap_unallocated_columns_being_dealloced:
[----:B------:R-:W-:Y:S05]  /*8e30*/  BPT.TRAP 0x1 ;  /* 0x000000040000795c */ /* 0x000fea0000300000 */
[----:B------:R-:W-:-:S04]  /*8e40*/  HFMA2 R3, -RZ, RZ, 0, 0 ;  /* 0x00000000ff037431 */ /* 0x000fc800000001ff */
[----:B------:R-:W-:Y:S05]  /*8e50*/  RET.REL.NODEC R2 `(_ZN7cutlass13device_kernelINS_4gemm6kernel13GemmUniversalIN4cute5tupleIJiiiiEEENS1_10collective13CollectiveMmaINS1_35MainloopSm100TmaUmmaWarpSpecializedILi4ELi2ELi4ENS5_IJNS4_1CILi2EEENSA_ILi1EEESC_EEEEENS5_IJNSA_ILi128EEENSA_ILi64EEESF_EEENS_10tfloat32_tENS5_IJlSC_lEEESI_SJ_NS4_8TiledMMAINS4_8MMA_AtomIJNS4_23SM100_MMA_TF32_2x1SM_SSISI_SI_fLi128ELi64ELNS4_4UMMA5MajorE0ELSO_0ELNSN_7ScaleInE0ELSP_0EEEEEENS4_6LayoutINS5_IJSC_SC_SC_EEENS5_IJNSA_ILi0EEESU_SU_EEEEENS5_IJNS4_10UnderscoreESX_SX_EEEEENS4_18SM100_TMA_2SM_LOADENS4_14ComposedLayoutINS4_7SwizzleILi3ELi4ELi3EEENS4_18smem_ptr_flag_bitsILi32EEENSS_INS5_IJNSA_ILi8EEENSA_ILi32EEEEEENS5_IJS17_SC_EEEEEEEvNS4_8identityES10_S1B_vS1C_EENS_8epilogue10collective18CollectiveEpilogueINS1E_23Sm100TmaWarpSpecializedILi3ELi2ELi16ELb1ELb0EEEJNS5_IJSG_SG_SF_EEENS5_IJNSS_ISG_SC_EENSS_INS5_IJNSA_ILi16EEESB_EEENS5_IJSC_S17_EEEEEEEESI_SJ_SI_SJ_NS1E_6fusion15FusionCallbacksIS1I_NS1Q_17LinearCombinationISI_fSI_fLNS_15FloatRoundStyleE2EEES1J_S1P_JEEENS4_5SM1004TMEM4LOAD26SM100_TMEM_LOAD_32dp32b16xENS4_13SM90_TMA_LOADENS11_INS12_ILi2ELi4ELi3EEES15_NSS_INS5_IJS16_S1L_EEENS5_IJS1L_SC_EEEEEEENS4_39AutoVectorizingCopyWithAssumedAlignmentILi128EEENS4_14SM90_TMA_STOREES25_S27_S27_EEEvvEEEEvNT_6ParamsE) ;  /* 0xffffff7002687950 */ /* 0x000fea0003c3ffff */
.L_x_178:
[----:B------:R-:W-:-:S00]  /*8e60*/  BRA `(.L_x_178) ;  /* 0xfffffffc00fc7947 */ /* 0x000fc0000383ffff */
[----:B------:R-:W-:-:S00]  /*8e70*/  NOP ;  /* 0x0000000000007918 */ /* 0x000fc00000000000 */
        /* <DEDUP_REMOVED lines=8> */
.L_x_179:


//--------------------- .nv.global.init           --------------------------
	.section	.nv.global.init,"aw",@progbits
.nv.global.init:
	.type		$str$27,@object
	.size		$str$27,($str$28 - $str$27)
$str$27:
        /*0000*/ 	.byte	0x28, 0x61, 0x64, 0x64, 0x72, 0x65, 0x73, 0x73, 0x20, 0x26, 0x20, 0x6d, 0x61, 0x73, 0x6b, 0x29
        /*0010*/ 	.byte	0x20, 0x3d, 0x3d, 0x20, 0x30, 0x00
	.type		$str$28,@object
	.size		$str$28,($str$26 - $str$28)
$str$28:
        /*0016*/ 	.byte	0x2f, 0x74, 0x6d, 0x70, 0x2f, 0x63, 0x75, 0x74, 0x6c, 0x61, 0x73, 0x73, 0x5f, 0x73, 0x77, 0x65
        /*0026*/ 	.byte	0x65, 0x70, 0x5f, 0x73, 0x72, 0x63, 0x2f, 0x69, 0x6e, 0x63, 0x6c, 0x75, 0x64, 0x65, 0x2f, 0x63
        /*0036*/ 	.byte	0x75, 0x74, 0x65, 0x2f, 0x70, 0x6f, 0x69, 0x6e, 0x74, 0x65, 0x72, 0x5f, 0x66, 0x6c, 0x61, 0x67
        /*0046*/ 	.byte	0x67, 0x65, 0x64, 0x2e, 0x68, 0x70, 0x70, 0x00
	.type		$str$26,@object
	.size		$str$26,($str$25 - $str$26)
$str$26:
        /*004e*/ 	.byte	0x2f, 0x74, 0x6d, 0x70, 0x2f, 0x63, 0x75, 0x74, 0x6c, 0x61, 0x73, 0x73, 0x5f, 0x73, 0x77, 0x65
        /*005e*/ 	.byte	0x65, 0x70, 0x5f, 0x73, 0x72, 0x63, 0x2f, 0x69, 0x6e, 0x63, 0x6c, 0x75, 0x64, 0x65, 0x2f, 0x63
        /*006e*/ 	.byte	0x75, 0x74, 0x65, 0x2f, 0x61, 0x74, 0x6f, 0x6d, 0x2f, 0x63, 0x6f, 0x70, 0x79, 0x5f, 0x74, 0x72
        /*007e*/ 	.byte	0x61, 0x69, 0x74, 0x73, 0x5f, 0x73, 0x6d, 0x31, 0x30, 0x30, 0x2e, 0x68, 0x70, 0x70, 0x00
	.type		$str$25,@object
	.size		$str$25,(__unnamed_1 - $str$25)
$str$25:
        /*008d*/ 	.byte	0x28, 0x28, 0x75, 0x69, 0x6e, 0x74, 0x33, 0x32, 0x5f, 0x74, 0x28, 0x74, 0x68, 0x72, 0x65, 0x61
        /*009d*/ 	.byte	0x64, 0x49, 0x64, 0x78, 0x2e, 0x78, 0x29, 0x20, 0x2f, 0x20, 0x33, 0x32, 0x29, 0x20, 0x25, 0x20
        /*00ad*/ 	.byte	0x34, 0x29, 0x20, 0x3d, 0x3d, 0x20, 0x28, 0x28, 0x28, 0x74, 0x6d, 0x65, 0x6d, 0x5f, 0x61, 0x64
        /*00bd*/ 	.byte	0x64, 0x72, 0x20, 0x3e, 0x3e, 0x20, 0x31, 0x36, 0x29, 0x20, 0x2f, 0x20, 0x33, 0x32, 0x29, 0x20
        /*00cd*/ 	.byte	0x25, 0x20, 0x34, 0x29, 0x00
	.type		__unnamed_1,@object
	.size		__unnamed_1,(__unnamed_2 - __unnamed_1)
__unnamed_1:
        /*00d2*/ 	.byte	0x61, 0x75, 0x74, 0x6f, 0x20, 0x63, 0x75, 0x74, 0x65, 0x3a, 0x3a, 0x61, 0x73, 0x5f, 0x70, 0x6f
        /* <DEDUP_REMOVED lines=24> */
        /*0262*/ 	.byte	0x43, 0x3c, 0x32, 0x30, 0x34, 0x38, 0x3e, 0x3e, 0x3e, 0x3e, 0x5d, 0x00
	.type		__unnamed_2,@object
	.size		__unnamed_2,(.L_2 - __unnamed_2)
__unnamed_2:
        /* <DEDUP_REMOVED lines=42> */
        /*050e*/ 	.byte	0x3e, 0x5d, 0x00
.L_2:


//--------------------- .nv.shared._ZN7cutlass13device_kernelINS_4gemm6kernel13GemmUniversalIN4cute5tupleIJiiiiEEENS1_10collective13CollectiveMmaINS1_35MainloopSm100TmaUmmaWarpSpecializedILi4ELi2ELi4ENS5_IJNS4_1CILi2EEENSA_ILi1EEESC_EEEEENS5_IJNSA_ILi128EEENSA_ILi64EEESF_EEENS_10tfloat32_tENS5_IJlSC_lEEESI_SJ_NS4_8TiledMMAINS4_8MMA_AtomIJNS4_23SM100_MMA_TF32_2x1SM_SSISI_SI_fLi128ELi64ELNS4_4UMMA5MajorE0ELSO_0ELNSN_7ScaleInE0ELSP_0EEEEEENS4_6LayoutINS5_IJSC_SC_SC_EEENS5_IJNSA_ILi0EEESU_SU_EEEEENS5_IJNS4_10UnderscoreESX_SX_EEEEENS4_18SM100_TMA_2SM_LOADENS4_14ComposedLayoutINS4_7SwizzleILi3ELi4ELi3EEENS4_18smem_ptr_flag_bitsILi32EEENSS_INS5_IJNSA_ILi8EEENSA_ILi32EEEEEENS5_IJS17_SC_EEEEEEEvNS4_8identityES10_S1B_vS1C_EENS_8epilogue10collective18CollectiveEpilogueINS1E_23Sm100TmaWarpSpecializedILi3ELi2ELi16ELb1ELb0EEEJNS5_IJSG_SG_SF_EEENS5_IJNSS_ISG_SC_EENSS_INS5_IJNSA_ILi16EEESB_EEENS5_IJSC_S17_EEEEEEEESI_SJ_SI_SJ_NS1E_6fusion15FusionCallbacksIS1I_NS1Q_17LinearCombinationISI_fSI_fLNS_15FloatRoundStyleE2EEES1J_S1P_JEEENS4_5SM1004TMEM4LOAD26SM100_TMEM_LOAD_32dp32b16xENS4_13SM90_TMA_LOADENS11_INS12_ILi2ELi4ELi3EEES15_NSS_INS5_IJS16_S1L_EEENS5_IJS1L_SC_EEEEEEENS4_39AutoVectorizingCopyWithAssumedAlignmentILi128EEENS4_14SM90_TMA_STOREES25_S27_S27_EEEvvEEEEvNT_6ParamsE --------------------------
	.section	.nv.shared._ZN7cutlass13device_kernelINS_4gemm6kernel13GemmUniversalIN4cute5tupleIJiiiiEEENS1_10collective13CollectiveMmaINS1_35MainloopSm100TmaUmmaWarpSpecializedILi4ELi2ELi4ENS5_IJNS4_1CILi2EEENSA_ILi1EEESC_EEEEENS5_IJNSA_ILi128EEENSA_ILi64EEESF_EEENS_10tfloat32_tENS5_IJlSC_lEEESI_SJ_NS4_8TiledMMAINS4_8MMA_AtomIJNS4_23SM100_MMA_TF32_2x1SM_SSISI_SI_fLi128ELi64ELNS4_4UMMA5MajorE0ELSO_0ELNSN_7ScaleInE0ELSP_0EEEEEENS4_6LayoutINS5_IJSC_SC_SC_EEENS5_IJNSA_ILi0EEESU_SU_EEEEENS5_IJNS4_10UnderscoreESX_SX_EEEEENS4_18SM100_TMA_2SM_LOADENS4_14ComposedLayoutINS4_7SwizzleILi3ELi4ELi3EEENS4_18smem_ptr_flag_bitsILi32EEENSS_INS5_IJNSA_ILi8EEENSA_ILi32EEEEEENS5_IJS17_SC_EEEEEEEvNS4_8identityES10_S1B_vS1C_EENS_8epilogue10collective18CollectiveEpilogueINS1E_23Sm100TmaWarpSpecializedILi3ELi2ELi16ELb1ELb0EEEJNS5_IJSG_SG_SF_EEENS5_IJNSS_ISG_SC_EENSS_INS5_IJNSA_ILi16EEESB_EEENS5_IJSC_S17_EEEEEEEESI_SJ_SI_SJ_NS1E_6fusion15FusionCallbacksIS1I_NS1Q_17LinearCombinationISI_fSI_fLNS_15FloatRoundStyleE2EEES1J_S1P_JEEENS4_5SM1004TMEM4LOAD26SM100_TMEM_LOAD_32dp32b16xENS4_13SM90_TMA_LOADENS11_INS12_ILi2ELi4ELi3EEES15_NSS_INS5_IJS16_S1L_EEENS5_IJS1L_SC_EEEEEEENS4_39AutoVectorizingCopyWithAssumedAlignmentILi128EEENS4_14SM90_TMA_STOREES25_S27_S27_EEEvvEEEEvNT_6ParamsE,"aw",@nobits
	.sectionflags	@""
	.align	16
	.zero		1024


//--------------------- .nv.shared.reserved.0     --------------------------
	.section	.nv.shared.reserved.0,"aw",@nobits
	.weak		__nv_reservedSMEM_offset_0_alias
	.size		__nv_reservedSMEM_offset_0_alias, 0, 64
	.other		__nv_reservedSMEM_offset_0_alias,@"STO_CUDA_RESERVED_SHARED STV_DEFAULT"
__nv_reservedSMEM_offset_0_alias:
	.zero		0
.nv.shared.reserved.0:
	.zero		64
	.weak		__nv_reservedSMEM_tcgen05_partition
	.type		__nv_reservedSMEM_tcgen05_partition,@object
	.size		__nv_reservedSMEM_tcgen05_partition,(.L_0 - __nv_reservedSMEM_tcgen05_partition)
__nv_reservedSMEM_tcgen05_partition:
	.zero		32
.L_0:


//--------------------- .nv.global                --------------------------
	.section	.nv.global,"aw",@nobits
.nv.global:
	.type		_ZN40_INTERNAL_247f90b2_4_k_cu_9d77d12e_252324cute1_E,@object
	.size		_ZN40_INTERNAL_247f90b2_4_k_cu_9d77d12e_252324cute1_E,(_ZN40_INTERNAL_247f90b2_4_k_cu_9d77d12e_252324cuda3std3__45__cpo6cbeginE - _ZN40_INTERNAL_247f90b2_4_k_cu_9d77d12e_252324cute1_E)
_ZN40_INTERNAL_247f90b2_4_k_cu_9d77d12e_252324cute1_E:
	.zero		1
	.type		_ZN40_INTERNAL_247f90b2_4_k_cu_9d77d12e_252324cuda3std3__45__cpo6cbeginE,@object
	.size		_ZN40_INTERNAL_247f90b2_4_k_cu_9d77d12e_252324cuda3std3__45__cpo6cbeginE,(_ZN40_INTERNAL_247f90b2_4_k_cu_9d77d12e_252324cuda3std3__48in_placeE - _ZN40_INTERNAL_247f90b2_4_k_cu_9d77d12e_252324cuda3std3__45__cpo6cbeginE)
_ZN40_INTERNAL_247f90b2_4_k_cu_9d77d12e_252324cuda3std3__45__cpo6cbeginE:
	.zero		1
	.type		_ZN40_INTERNAL_247f90b2_4_k_cu_9d77d12e_252324cuda3std3__48in_placeE,@object
	.size		_ZN40_INTERNAL_247f90b2_4_k_cu_9d77d12e_252324cuda3std3__48in_placeE,(_ZN40_INTERNAL_247f90b2_4_k_cu_9d77d12e_252324cuda3std6ranges3__45__cpo9iter_moveE - _ZN40_INTERNAL_247f90b2_4_k_cu_9d77d12e_252324cuda3std3__48in_placeE)
_ZN40_INTERNAL_247f90b2_4_k_cu_9d77d12e_252324cuda3std3__48in_placeE:
	.zero		1
	.type		_ZN40_INTERNAL_247f90b2_4_k_cu_9d77d12e_252324cuda3std6ranges3__45__cpo9iter_moveE,@object
	.size		_ZN40_INTERNAL_247f90b2_4_k_cu_9d77d12e_252324cuda3std6ranges3__45__cpo9iter_moveE,(_ZN40_INTERNAL_247f90b2_4_k_cu_9d77d12e_252324cuda3std3__45__cpo5beginE - _ZN40_INTERNAL_247f90b2_4_k_cu_9d77d12e_252324cuda3std6ranges3__45__cpo9iter_moveE)
_ZN40_INTERNAL_247f90b2_4_k_cu_9d77d12e_252324cuda3std6ranges3__45__cpo9iter_moveE:
	.zero		1
	.type		_ZN40_INTERNAL_247f90b2_4_k_cu_9d77d12e_252324cuda3std3__45__cpo5beginE,@object
	.size		_ZN40_INTERNAL_247f90b2_4_k_cu_9d77d12e_252324cuda3std3__45__cpo5beginE,(_ZN40_INTERNAL_247f90b2_4_k_cu_9d77d12e_252324cuda3std3__442_GLOBAL__N__247f90b2_4_k_cu_9d77d12e_252326ignoreE - _ZN40_INTERNAL_247f90b2_4_k_cu_9d77d12e_252324cuda3std3__45__cpo5beginE)
_ZN40_INTERNAL_247f90b2_4_k_cu_9d77d12e_252324cuda3std3__45__cpo5beginE:
	.zero		1
	.type		_ZN40_INTERNAL_247f90b2_4_k_cu_9d77d12e_252324cuda3std3__442_GLOBAL__N__247f90b2_4_k_cu_9d77d12e_252326ignoreE,@object
	.size		_ZN40_INTERNAL_247f90b2_4_k_cu_9d77d12e_252324cuda3std3__442_GLOBAL__N__247f90b2_4_k_cu_9d77d12e_252326ignoreE,(_ZN40_INTERNAL_247f90b2_4_k_cu_9d77d12e_252324cute7productE - _ZN40_INTERNAL_247f90b2_4_k_cu_9d77d12e_252324cuda3std3__442_GLOBAL__N__247f90b2_4_k_cu_9d77d12e_252326ignoreE)
_ZN40_INTERNAL_247f90b2_4_k_cu_9d77d12e_252324cuda3std3__442_GLOBAL__N__247f90b2_4_k_cu_9d77d12e_252326ignoreE:
	.zero		1
	.type		_ZN40_INTERNAL_247f90b2_4_k_cu_9d77d12e_252324cute7productE,@object
	.size		_ZN40_INTERNAL_247f90b2_4_k_cu_9d77d12e_252324cute7productE,(_ZN40_INTERNAL_247f90b2_4_k_cu_9d77d12e_252324cuda3std3__45__cpo3endE - _ZN40_INTERNAL_247f90b2_4_k_cu_9d77d12e_252324cute7productE)
_ZN40_INTERNAL_247f90b2_4_k_cu_9d77d12e_252324cute7productE:
	.zero		1
	.type		_ZN40_INTERNAL_247f90b2_4_k_cu_9d77d12e_252324cuda3std3__45__cpo3endE,@object
	.size		_ZN40_INTERNAL_247f90b2_4_k_cu_9d77d12e_252324cuda3std3__45__cpo3endE,(_ZN40_INTERNAL_247f90b2_4_k_cu_9d77d12e_252324cuda3std3__419piecewise_constructE - _ZN40_INTERNAL_247f90b2_4_k_cu_9d77d12e_252324cuda3std3__45__cpo3endE)
_ZN40_INTERNAL_247f90b2_4_k_cu_9d77d12e_252324cuda3std3__45__cpo3endE:
	.zero		1
	.type		_ZN40_INTERNAL_247f90b2_4_k_cu_9d77d12e_252324cuda3std3__419piecewise_constructE,@object
	.size		_ZN40_INTERNAL_247f90b2_4_k_cu_9d77d12e_252324cuda3std3__419piecewise_constructE,(_ZN40_INTERNAL_247f90b2_4_k_cu_9d77d12e_252324cuda3std3__45__cpo4cendE - _ZN40_INTERNAL_247f90b2_4_k_cu_9d77d12e_252324cuda3std3__419piecewise_constructE)
_ZN40_INTERNAL_247f90b2_4_k_cu_9d77d12e_252324cuda3std3__419piecewise_constructE:
	.zero		1
	.type		_ZN40_INTERNAL_247f90b2_4_k_cu_9d77d12e_252324cuda3std3__45__cpo4cendE,@object
	.size		_ZN40_INTERNAL_247f90b2_4_k_cu_9d77d12e_252324cuda3std3__45__cpo4cendE,(_ZN40_INTERNAL_247f90b2_4_k_cu_9d77d12e_252324cuda3std6ranges3__45__cpo4swapE - _ZN40_INTERNAL_247f90b2_4_k_cu_9d77d12e_252324cuda3std3__45__cpo4cendE)
_ZN40_INTERNAL_247f90b2_4_k_cu_9d77d12e_252324cuda3std3__45__cpo4cendE:
	.zero		1
	.type		_ZN40_INTERNAL_247f90b2_4_k_cu_9d77d12e_252324cuda3std6ranges3__45__cpo4swapE,@object
	.size		_ZN40_INTERNAL_247f90b2_4_k_cu_9d77d12e_252324cuda3std6ranges3__45__cpo4swapE,(.L_10 - _ZN40_INTERNAL_247f90b2_4_k_cu_9d77d12e_252324cuda3std6ranges3__45__cpo4swapE)
_ZN40_INTERNAL_247f90b2_4_k_cu_9d77d12e_252324cuda3std6ranges3__45__cpo4swapE:
	.zero		1
.L_10:


//--------------------- .nv.constant0._ZN7cutlass13device_kernelINS_4gemm6kernel13GemmUniversalIN4cute5tupleIJiiiiEEENS1_10collective13CollectiveMmaINS1_35MainloopSm100TmaUmmaWarpSpecializedILi4ELi2ELi4ENS5_IJNS4_1CILi2EEENSA_ILi1EEESC_EEEEENS5_IJNSA_ILi128EEENSA_ILi64EEESF_EEENS_10tfloat32_tENS5_IJlSC_lEEESI_SJ_NS4_8TiledMMAINS4_8MMA_AtomIJNS4_23SM100_MMA_TF32_2x1SM_SSISI_SI_fLi128ELi64ELNS4_4UMMA5MajorE0ELSO_0ELNSN_7ScaleInE0ELSP_0EEEEEENS4_6LayoutINS5_IJSC_SC_SC_EEENS5_IJNSA_ILi0EEESU_SU_EEEEENS5_IJNS4_10UnderscoreESX_SX_EEEEENS4_18SM100_TMA_2SM_LOADENS4_14ComposedLayoutINS4_7SwizzleILi3ELi4ELi3EEENS4_18smem_ptr_flag_bitsILi32EEENSS_INS5_IJNSA_ILi8EEENSA_ILi32EEEEEENS5_IJS17_SC_EEEEEEEvNS4_8identityES10_S1B_vS1C_EENS_8epilogue10collective18CollectiveEpilogueINS1E_23Sm100TmaWarpSpecializedILi3ELi2ELi16ELb1ELb0EEEJNS5_IJSG_SG_SF_EEENS5_IJNSS_ISG_SC_EENSS_INS5_IJNSA_ILi16EEESB_EEENS5_IJSC_S17_EEEEEEEESI_SJ_SI_SJ_NS1E_6fusion15FusionCallbacksIS1I_NS1Q_17LinearCombinationISI_fSI_fLNS_15FloatRoundStyleE2EEES1J_S1P_JEEENS4_5SM1004TMEM4LOAD26SM100_TMEM_LOAD_32dp32b16xENS4_13SM90_TMA_LOADENS11_INS12_ILi2ELi4ELi3EEES15_NSS_INS5_IJS16_S1L_EEENS5_IJS1L_SC_EEEEEEENS4_39AutoVectorizingCopyWithAssumedAlignmentILi128EEENS4_14SM90_TMA_STOREES25_S27_S27_EEEvvEEEEvNT_6ParamsE --------------------------
	.section	.nv.constant0._ZN7cutlass13device_kernelINS_4gemm6kernel13GemmUniversalIN4cute5tupleIJiiiiEEENS1_10collective13CollectiveMmaINS1_35MainloopSm100TmaUmmaWarpSpecializedILi4ELi2ELi4ENS5_IJNS4_1CILi2EEENSA_ILi1EEESC_EEEEENS5_IJNSA_ILi128EEENSA_ILi64EEESF_EEENS_10tfloat32_tENS5_IJlSC_lEEESI_SJ_NS4_8TiledMMAINS4_8MMA_AtomIJNS4_23SM100_MMA_TF32_2x1SM_SSISI_SI_fLi128ELi64ELNS4_4UMMA5MajorE0ELSO_0ELNSN_7ScaleInE0ELSP_0EEEEEENS4_6LayoutINS5_IJSC_SC_SC_EEENS5_IJNSA_ILi0EEESU_SU_EEEEENS5_IJNS4_10UnderscoreESX_SX_EEEEENS4_18SM100_TMA_2SM_LOADENS4_14ComposedLayoutINS4_7SwizzleILi3ELi4ELi3EEENS4_18smem_ptr_flag_bitsILi32EEENSS_INS5_IJNSA_ILi8EEENSA_ILi32EEEEEENS5_IJS17_SC_EEEEEEEvNS4_8identityES10_S1B_vS1C_EENS_8epilogue10collective18CollectiveEpilogueINS1E_23Sm100TmaWarpSpecializedILi3ELi2ELi16ELb1ELb0EEEJNS5_IJSG_SG_SF_EEENS5_IJNSS_ISG_SC_EENSS_INS5_IJNSA_ILi16EEESB_EEENS5_IJSC_S17_EEEEEEEESI_SJ_SI_SJ_NS1E_6fusion15FusionCallbacksIS1I_NS1Q_17LinearCombinationISI_fSI_fLNS_15FloatRoundStyleE2EEES1J_S1P_JEEENS4_5SM1004TMEM4LOAD26SM100_TMEM_LOAD_32dp32b16xENS4_13SM90_TMA_LOADENS11_INS12_ILi2ELi4ELi3EEES15_NSS_INS5_IJS16_S1L_EEENS5_IJS1L_SC_EEEEEEENS4_39AutoVectorizingCopyWithAssumedAlignmentILi128EEENS4_14SM90_TMA_STOREES25_S27_S27_EEEvvEEEEvNT_6ParamsE,"a",@progbits
	.sectionflags	@""
	.align	4
.nv.constant0._ZN7cutlass13device_kernelINS_4gemm6kernel13GemmUniversalIN4cute5tupleIJiiiiEEENS1_10collective13CollectiveMmaINS1_35MainloopSm100TmaUmmaWarpSpecializedILi4ELi2ELi4ENS5_IJNS4_1CILi2EEENSA_ILi1EEESC_EEEEENS5_IJNSA_ILi128EEENSA_ILi64EEESF_EEENS_10tfloat32_tENS5_IJlSC_lEEESI_SJ_NS4_8TiledMMAINS4_8MMA_AtomIJNS4_23SM100_MMA_TF32_2x1SM_SSISI_SI_fLi128ELi64ELNS4_4UMMA5MajorE0ELSO_0ELNSN_7ScaleInE0ELSP_0EEEEEENS4_6LayoutINS5_IJSC_SC_SC_EEENS5_IJNSA_ILi0EEESU_SU_EEEEENS5_IJNS4_10UnderscoreESX_SX_EEEEENS4_18SM100_TMA_2SM_LOADENS4_14ComposedLayoutINS4_7SwizzleILi3ELi4ELi3EEENS4_18smem_ptr_flag_bitsILi32EEENSS_INS5_IJNSA_ILi8EEENSA_ILi32EEEEEENS5_IJS17_SC_EEEEEEEvNS4_8identityES10_S1B_vS1C_EENS_8epilogue10collective18CollectiveEpilogueINS1E_23Sm100TmaWarpSpecializedILi3ELi2ELi16ELb1ELb0EEEJNS5_IJSG_SG_SF_EEENS5_IJNSS_ISG_SC_EENSS_INS5_IJNSA_ILi16EEESB_EEENS5_IJSC_S17_EEEEEEEESI_SJ_SI_SJ_NS1E_6fusion15FusionCallbacksIS1I_NS1Q_17LinearCombinationISI_fSI_fLNS_15FloatRoundStyleE2EEES1J_S1P_JEEENS4_5SM1004TMEM4LOAD26SM100_TMEM_LOAD_32dp32b16xENS4_13SM90_TMA_LOADENS11_INS12_ILi2ELi4ELi3EEES15_NSS_INS5_IJS16_S1L_EEENS5_IJS1L_SC_EEEEEEENS4_39AutoVectorizingCopyWithAssumedAlignmentILi128EEENS4_14SM90_TMA_STOREES25_S27_S27_EEEvvEEEEvNT_6ParamsE:
	.zero		2944


//--------------------- SYMBOLS --------------------------

	.type		.nv.reservedSmem.offset0,@object
	.size		.nv.reservedSmem.offset0,0x4
	.type		.nv.reservedSmem.cap,@object
	.size		.nv.reservedSmem.cap,0x4
	.type		__assertfail,@function
